//
// Generated by NVIDIA NVVM Compiler
//
// Compiler Build ID: CL-36424714
// Cuda compilation tools, release 13.0, V13.0.88
// Based on NVVM 20.0.0
//

.version 9.0
.target sm_100
.address_size 64

	// .globl	_Z15computeMatrixUpiiPiS_S_S_

.visible .entry _Z15computeMatrixUpiiPiS_S_S_(
	.param .u32 _Z15computeMatrixUpiiPiS_S_S__param_0,
	.param .u32 _Z15computeMatrixUpiiPiS_S_S__param_1,
	.param .u64 .ptr .align 1 _Z15computeMatrixUpiiPiS_S_S__param_2,
	.param .u64 .ptr .align 1 _Z15computeMatrixUpiiPiS_S_S__param_3,
	.param .u64 .ptr .align 1 _Z15computeMatrixUpiiPiS_S_S__param_4,
	.param .u64 .ptr .align 1 _Z15computeMatrixUpiiPiS_S_S__param_5
)
{
	.reg .pred 	%p<17>;
	.reg .b32 	%r<91>;
	.reg .b64 	%rd<25>;

	ld.param.u32 	%r43, [_Z15computeMatrixUpiiPiS_S_S__param_0];
	ld.param.u32 	%r44, [_Z15computeMatrixUpiiPiS_S_S__param_1];
	ld.param.u64 	%rd14, [_Z15computeMatrixUpiiPiS_S_S__param_2];
	ld.param.u64 	%rd15, [_Z15computeMatrixUpiiPiS_S_S__param_3];
	ld.param.u64 	%rd16, [_Z15computeMatrixUpiiPiS_S_S__param_4];
	cvta.to.global.u64 	%rd1, %rd16;
	cvta.to.global.u64 	%rd2, %rd15;
	cvta.to.global.u64 	%rd3, %rd14;
	mov.u32 	%r45, %ctaid.x;
	mov.u32 	%r1, %tid.x;
	shl.b32 	%r2, %r45, 1;
	add.s32 	%r79, %r2, %r1;
	setp.ge.s32 	%p1, %r79, %r44;
	@%p1 bra 	$L__BB0_23;
	add.s32 	%r4, %r43, -1;
	setp.lt.s32 	%p2, %r43, 2;
	@%p2 bra 	$L__BB0_23;
	add.s32 	%r47, %r43, -2;
	and.b32  	%r5, %r4, 3;
	setp.lt.u32 	%p3, %r47, 3;
	mov.b32 	%r88, 0;
	@%p3 bra 	$L__BB0_17;
	and.b32  	%r88, %r4, -4;
	neg.s32 	%r84, %r88;
	mad.lo.s32 	%r48, %r43, 3, %r1;
	add.s32 	%r83, %r48, %r2;
	shl.b32 	%r9, %r43, 2;
	add.s32 	%r49, %r1, %r9;
	add.s32 	%r82, %r49, %r2;
	shl.b32 	%r50, %r43, 1;
	add.s32 	%r81, %r79, %r50;
	add.s32 	%r51, %r1, %r43;
	add.s32 	%r80, %r51, %r2;
$L__BB0_4:
	mul.wide.u32 	%rd17, %r79, 4;
	add.s64 	%rd4, %rd3, %rd17;
	ld.global.u32 	%r19, [%rd4];
	setp.lt.s32 	%p4, %r19, 1;
	mul.wide.u32 	%rd18, %r80, 4;
	add.s64 	%rd5, %rd3, %rd18;
	ld.global.u32 	%r85, [%rd5];
	@%p4 bra 	$L__BB0_7;
	setp.ne.s32 	%p5, %r19, %r85;
	@%p5 bra 	$L__BB0_7;
	shl.b32 	%r52, %r19, 1;
	st.global.u32 	[%rd4], %r52;
	mov.b32 	%r53, 0;
	st.global.u32 	[%rd5], %r53;
	atom.global.add.u32 	%r54, [%rd2], %r52;
	atom.global.add.u32 	%r55, [%rd1], -1;
	ld.global.u32 	%r85, [%rd5];
$L__BB0_7:
	setp.lt.s32 	%p6, %r85, 1;
	mul.wide.u32 	%rd19, %r81, 4;
	add.s64 	%rd6, %rd3, %rd19;
	ld.global.u32 	%r86, [%rd6];
	@%p6 bra 	$L__BB0_10;
	setp.ne.s32 	%p7, %r85, %r86;
	@%p7 bra 	$L__BB0_10;
	shl.b32 	%r56, %r85, 1;
	st.global.u32 	[%rd5], %r56;
	mov.b32 	%r57, 0;
	st.global.u32 	[%rd6], %r57;
	atom.global.add.u32 	%r58, [%rd2], %r56;
	atom.global.add.u32 	%r59, [%rd1], -1;
	ld.global.u32 	%r86, [%rd6];
$L__BB0_10:
	setp.lt.s32 	%p8, %r86, 1;
	mul.wide.u32 	%rd20, %r83, 4;
	add.s64 	%rd7, %rd3, %rd20;
	ld.global.u32 	%r87, [%rd7];
	@%p8 bra 	$L__BB0_13;
	setp.ne.s32 	%p9, %r86, %r87;
	@%p9 bra 	$L__BB0_13;
	shl.b32 	%r60, %r86, 1;
	st.global.u32 	[%rd6], %r60;
	mov.b32 	%r61, 0;
	st.global.u32 	[%rd7], %r61;
	atom.global.add.u32 	%r62, [%rd2], %r60;
	atom.global.add.u32 	%r63, [%rd1], -1;
	ld.global.u32 	%r87, [%rd7];
$L__BB0_13:
	setp.lt.s32 	%p10, %r87, 1;
	@%p10 bra 	$L__BB0_16;
	mul.wide.u32 	%rd21, %r82, 4;
	add.s64 	%rd8, %rd3, %rd21;
	ld.global.u32 	%r64, [%rd8];
	setp.ne.s32 	%p11, %r87, %r64;
	@%p11 bra 	$L__BB0_16;
	shl.b32 	%r65, %r87, 1;
	st.global.u32 	[%rd7], %r65;
	mov.b32 	%r66, 0;
	st.global.u32 	[%rd8], %r66;
	atom.global.add.u32 	%r67, [%rd2], %r65;
	atom.global.add.u32 	%r68, [%rd1], -1;
$L__BB0_16:
	add.s32 	%r84, %r84, 4;
	add.s32 	%r83, %r83, %r9;
	add.s32 	%r82, %r82, %r9;
	add.s32 	%r81, %r81, %r9;
	add.s32 	%r80, %r80, %r9;
	add.s32 	%r79, %r79, %r9;
	setp.ne.s32 	%p12, %r84, 0;
	@%p12 bra 	$L__BB0_4;
$L__BB0_17:
	setp.eq.s32 	%p13, %r5, 0;
	@%p13 bra 	$L__BB0_23;
	mul.lo.s32 	%r69, %r88, %r43;
	add.s32 	%r70, %r69, %r43;
	add.s32 	%r71, %r1, %r70;
	add.s32 	%r90, %r71, %r2;
	add.s32 	%r72, %r1, %r69;
	add.s32 	%r73, %r72, %r2;
	mul.wide.u32 	%rd22, %r73, 4;
	add.s64 	%rd24, %rd3, %rd22;
	mul.wide.u32 	%rd10, %r43, 4;
	neg.s32 	%r89, %r5;
$L__BB0_19:
	.pragma "nounroll";
	ld.global.u32 	%r40, [%rd24];
	setp.lt.s32 	%p14, %r40, 1;
	@%p14 bra 	$L__BB0_22;
	mul.wide.u32 	%rd23, %r90, 4;
	add.s64 	%rd12, %rd3, %rd23;
	ld.global.u32 	%r74, [%rd12];
	setp.ne.s32 	%p15, %r40, %r74;
	@%p15 bra 	$L__BB0_22;
	shl.b32 	%r75, %r40, 1;
	st.global.u32 	[%rd24], %r75;
	mov.b32 	%r76, 0;
	st.global.u32 	[%rd12], %r76;
	atom.global.add.u32 	%r77, [%rd2], %r75;
	atom.global.add.u32 	%r78, [%rd1], -1;
$L__BB0_22:
	add.s32 	%r90, %r90, %r43;
	add.s64 	%rd24, %rd24, %rd10;
	add.s32 	%r89, %r89, 1;
	setp.ne.s32 	%p16, %r89, 0;
	@%p16 bra 	$L__BB0_19;
$L__BB0_23:
	ret;

}
	// .globl	_Z17computeMatrixDowniiPiS_S_S_
.visible .entry _Z17computeMatrixDowniiPiS_S_S_(
	.param .u32 _Z17computeMatrixDowniiPiS_S_S__param_0,
	.param .u32 _Z17computeMatrixDowniiPiS_S_S__param_1,
	.param .u64 .ptr .align 1 _Z17computeMatrixDowniiPiS_S_S__param_2,
	.param .u64 .ptr .align 1 _Z17computeMatrixDowniiPiS_S_S__param_3,
	.param .u64 .ptr .align 1 _Z17computeMatrixDowniiPiS_S_S__param_4,
	.param .u64 .ptr .align 1 _Z17computeMatrixDowniiPiS_S_S__param_5
)
{
	.reg .pred 	%p<18>;
	.reg .b32 	%r<102>;
	.reg .b64 	%rd<21>;

	ld.param.u32 	%r44, [_Z17computeMatrixDowniiPiS_S_S__param_0];
	ld.param.u32 	%r45, [_Z17computeMatrixDowniiPiS_S_S__param_1];
	ld.param.u64 	%rd11, [_Z17computeMatrixDowniiPiS_S_S__param_2];
	ld.param.u64 	%rd12, [_Z17computeMatrixDowniiPiS_S_S__param_3];
	ld.param.u64 	%rd13, [_Z17computeMatrixDowniiPiS_S_S__param_4];
	cvta.to.global.u64 	%rd1, %rd13;
	cvta.to.global.u64 	%rd2, %rd12;
	cvta.to.global.u64 	%rd3, %rd11;
	mov.u32 	%r46, %ctaid.x;
	mov.u32 	%r1, %tid.x;
	shl.b32 	%r2, %r46, 1;
	add.s32 	%r47, %r2, %r1;
	setp.ge.s32 	%p1, %r47, %r45;
	setp.lt.s32 	%p2, %r44, 2;
	or.pred  	%p3, %p1, %p2;
	@%p3 bra 	$L__BB1_22;
	add.s32 	%r3, %r44, -2;
	and.b32  	%r48, %r44, 3;
	setp.eq.s32 	%p4, %r48, 1;
	mov.u32 	%r98, %r44;
	@%p4 bra 	$L__BB1_7;
	add.s32 	%r49, %r44, -1;
	and.b32  	%r50, %r49, 3;
	mad.lo.s32 	%r51, %r44, %r3, %r1;
	add.s32 	%r91, %r51, %r2;
	mad.lo.s32 	%r52, %r44, %r49, %r1;
	add.s32 	%r90, %r52, %r2;
	neg.s32 	%r89, %r50;
	sub.s32 	%r98, %r44, %r50;
$L__BB1_3:
	.pragma "nounroll";
	mul.wide.s32 	%rd14, %r90, 4;
	add.s64 	%rd4, %rd3, %rd14;
	ld.global.u32 	%r11, [%rd4];
	setp.lt.s32 	%p5, %r11, 1;
	@%p5 bra 	$L__BB1_6;
	mul.wide.s32 	%rd15, %r91, 4;
	add.s64 	%rd5, %rd3, %rd15;
	ld.global.u32 	%r53, [%rd5];
	setp.ne.s32 	%p6, %r11, %r53;
	@%p6 bra 	$L__BB1_6;
	shl.b32 	%r54, %r11, 1;
	st.global.u32 	[%rd4], %r54;
	mov.b32 	%r55, 0;
	st.global.u32 	[%rd5], %r55;
	ld.global.u32 	%r56, [%rd4];
	atom.global.add.u32 	%r57, [%rd2], %r56;
	atom.global.add.u32 	%r58, [%rd1], -1;
$L__BB1_6:
	sub.s32 	%r91, %r91, %r44;
	sub.s32 	%r90, %r90, %r44;
	add.s32 	%r89, %r89, 1;
	setp.ne.s32 	%p7, %r89, 0;
	@%p7 bra 	$L__BB1_3;
$L__BB1_7:
	setp.lt.u32 	%p8, %r3, 3;
	@%p8 bra 	$L__BB1_22;
	add.s32 	%r59, %r98, -4;
	mad.lo.s32 	%r60, %r44, %r59, %r1;
	add.s32 	%r97, %r60, %r2;
	shl.b32 	%r17, %r44, 2;
	add.s32 	%r61, %r98, -5;
	mad.lo.s32 	%r62, %r44, %r61, %r1;
	add.s32 	%r96, %r62, %r2;
	add.s32 	%r63, %r98, -3;
	mad.lo.s32 	%r64, %r44, %r63, %r1;
	add.s32 	%r95, %r64, %r2;
	add.s32 	%r65, %r98, -2;
	mad.lo.s32 	%r66, %r44, %r65, %r1;
	add.s32 	%r94, %r66, %r2;
	add.s32 	%r67, %r98, -1;
	mad.lo.s32 	%r68, %r44, %r67, %r1;
	add.s32 	%r93, %r68, %r2;
$L__BB1_9:
	mul.wide.s32 	%rd16, %r93, 4;
	add.s64 	%rd6, %rd3, %rd16;
	ld.global.u32 	%r28, [%rd6];
	setp.lt.s32 	%p9, %r28, 1;
	mul.wide.s32 	%rd17, %r94, 4;
	add.s64 	%rd7, %rd3, %rd17;
	ld.global.u32 	%r99, [%rd7];
	@%p9 bra 	$L__BB1_12;
	setp.ne.s32 	%p10, %r28, %r99;
	@%p10 bra 	$L__BB1_12;
	shl.b32 	%r69, %r28, 1;
	st.global.u32 	[%rd6], %r69;
	mov.b32 	%r70, 0;
	st.global.u32 	[%rd7], %r70;
	ld.global.u32 	%r71, [%rd6];
	atom.global.add.u32 	%r72, [%rd2], %r71;
	atom.global.add.u32 	%r73, [%rd1], -1;
	ld.global.u32 	%r99, [%rd7];
$L__BB1_12:
	setp.lt.s32 	%p11, %r99, 1;
	mul.wide.s32 	%rd18, %r95, 4;
	add.s64 	%rd8, %rd3, %rd18;
	ld.global.u32 	%r100, [%rd8];
	@%p11 bra 	$L__BB1_15;
	setp.ne.s32 	%p12, %r99, %r100;
	@%p12 bra 	$L__BB1_15;
	shl.b32 	%r74, %r99, 1;
	st.global.u32 	[%rd7], %r74;
	mov.b32 	%r75, 0;
	st.global.u32 	[%rd8], %r75;
	ld.global.u32 	%r76, [%rd7];
	atom.global.add.u32 	%r77, [%rd2], %r76;
	atom.global.add.u32 	%r78, [%rd1], -1;
	ld.global.u32 	%r100, [%rd8];
$L__BB1_15:
	setp.lt.s32 	%p13, %r100, 1;
	mul.wide.s32 	%rd19, %r97, 4;
	add.s64 	%rd9, %rd3, %rd19;
	ld.global.u32 	%r101, [%rd9];
	@%p13 bra 	$L__BB1_18;
	setp.ne.s32 	%p14, %r100, %r101;
	@%p14 bra 	$L__BB1_18;
	shl.b32 	%r79, %r100, 1;
	st.global.u32 	[%rd8], %r79;
	mov.b32 	%r80, 0;
	st.global.u32 	[%rd9], %r80;
	ld.global.u32 	%r81, [%rd8];
	atom.global.add.u32 	%r82, [%rd2], %r81;
	atom.global.add.u32 	%r83, [%rd1], -1;
	ld.global.u32 	%r101, [%rd9];
$L__BB1_18:
	setp.lt.s32 	%p15, %r101, 1;
	@%p15 bra 	$L__BB1_21;
	mul.wide.s32 	%rd20, %r96, 4;
	add.s64 	%rd10, %rd3, %rd20;
	ld.global.u32 	%r84, [%rd10];
	setp.ne.s32 	%p16, %r101, %r84;
	@%p16 bra 	$L__BB1_21;
	shl.b32 	%r85, %r101, 1;
	st.global.u32 	[%rd9], %r85;
	mov.b32 	%r86, 0;
	st.global.u32 	[%rd10], %r86;
	atom.global.add.u32 	%r87, [%rd2], %r85;
	atom.global.add.u32 	%r88, [%rd1], -1;
$L__BB1_21:
	sub.s32 	%r97, %r97, %r17;
	sub.s32 	%r96, %r96, %r17;
	sub.s32 	%r95, %r95, %r17;
	sub.s32 	%r94, %r94, %r17;
	sub.s32 	%r93, %r93, %r17;
	setp.gt.s32 	%p17, %r98, 5;
	add.s32 	%r98, %r98, -4;
	@%p17 bra 	$L__BB1_9;
$L__BB1_22:
	ret;

}
	// .globl	_Z17computeMatrixLeftiiPiS_S_S_
.visible .entry _Z17computeMatrixLeftiiPiS_S_S_(
	.param .u32 _Z17computeMatrixLeftiiPiS_S_S__param_0,
	.param .u32 _Z17computeMatrixLeftiiPiS_S_S__param_1,
	.param .u64 .ptr .align 1 _Z17computeMatrixLeftiiPiS_S_S__param_2,
	.param .u64 .ptr .align 1 _Z17computeMatrixLeftiiPiS_S_S__param_3,
	.param .u64 .ptr .align 1 _Z17computeMatrixLeftiiPiS_S_S__param_4,
	.param .u64 .ptr .align 1 _Z17computeMatrixLeftiiPiS_S_S__param_5
)
{
	.reg .pred 	%p<17>;
	.reg .b32 	%r<60>;
	.reg .b64 	%rd<12>;

	ld.param.u32 	%r23, [_Z17computeMatrixLeftiiPiS_S_S__param_0];
	ld.param.u32 	%r24, [_Z17computeMatrixLeftiiPiS_S_S__param_1];
	ld.param.u64 	%rd7, [_Z17computeMatrixLeftiiPiS_S_S__param_2];
	ld.param.u64 	%rd8, [_Z17computeMatrixLeftiiPiS_S_S__param_3];
	ld.param.u64 	%rd9, [_Z17computeMatrixLeftiiPiS_S_S__param_4];
	cvta.to.global.u64 	%rd1, %rd9;
	cvta.to.global.u64 	%rd2, %rd8;
	cvta.to.global.u64 	%rd3, %rd7;
	mov.u32 	%r25, %ctaid.x;
	mov.u32 	%r26, %tid.x;
	shl.b32 	%r27, %r25, 1;
	add.s32 	%r1, %r27, %r26;
	setp.ge.s32 	%p1, %r1, %r23;
	@%p1 bra 	$L__BB2_23;
	add.s32 	%r2, %r24, -1;
	setp.lt.s32 	%p2, %r24, 2;
	@%p2 bra 	$L__BB2_23;
	mul.lo.s32 	%r3, %r1, %r23;
	add.s32 	%r29, %r24, -2;
	and.b32  	%r4, %r2, 3;
	setp.lt.u32 	%p3, %r29, 3;
	mov.b32 	%r57, 0;
	@%p3 bra 	$L__BB2_17;
	and.b32  	%r57, %r2, -4;
	neg.s32 	%r56, %r57;
	mov.u32 	%r55, %r3;
$L__BB2_4:
	mul.wide.s32 	%rd10, %r55, 4;
	add.s64 	%rd4, %rd3, %rd10;
	ld.global.u32 	%r9, [%rd4];
	setp.lt.s32 	%p4, %r9, 1;
	@%p4 bra 	$L__BB2_7;
	ld.global.u32 	%r30, [%rd4+4];
	setp.ne.s32 	%p5, %r9, %r30;
	@%p5 bra 	$L__BB2_7;
	shl.b32 	%r31, %r9, 1;
	st.global.u32 	[%rd4], %r31;
	mov.b32 	%r32, 0;
	st.global.u32 	[%rd4+4], %r32;
	atom.global.add.u32 	%r33, [%rd2], %r31;
	atom.global.add.u32 	%r34, [%rd1], -1;
$L__BB2_7:
	ld.global.u32 	%r10, [%rd4+4];
	setp.lt.s32 	%p6, %r10, 1;
	@%p6 bra 	$L__BB2_10;
	ld.global.u32 	%r35, [%rd4+8];
	setp.ne.s32 	%p7, %r10, %r35;
	@%p7 bra 	$L__BB2_10;
	shl.b32 	%r36, %r10, 1;
	st.global.u32 	[%rd4+4], %r36;
	mov.b32 	%r37, 0;
	st.global.u32 	[%rd4+8], %r37;
	atom.global.add.u32 	%r38, [%rd2], %r36;
	atom.global.add.u32 	%r39, [%rd1], -1;
$L__BB2_10:
	ld.global.u32 	%r11, [%rd4+8];
	setp.lt.s32 	%p8, %r11, 1;
	@%p8 bra 	$L__BB2_13;
	ld.global.u32 	%r40, [%rd4+12];
	setp.ne.s32 	%p9, %r11, %r40;
	@%p9 bra 	$L__BB2_13;
	shl.b32 	%r41, %r11, 1;
	st.global.u32 	[%rd4+8], %r41;
	mov.b32 	%r42, 0;
	st.global.u32 	[%rd4+12], %r42;
	atom.global.add.u32 	%r43, [%rd2], %r41;
	atom.global.add.u32 	%r44, [%rd1], -1;
$L__BB2_13:
	ld.global.u32 	%r12, [%rd4+12];
	setp.lt.s32 	%p10, %r12, 1;
	@%p10 bra 	$L__BB2_16;
	ld.global.u32 	%r45, [%rd4+16];
	setp.ne.s32 	%p11, %r12, %r45;
	@%p11 bra 	$L__BB2_16;
	shl.b32 	%r46, %r12, 1;
	st.global.u32 	[%rd4+12], %r46;
	mov.b32 	%r47, 0;
	st.global.u32 	[%rd4+16], %r47;
	atom.global.add.u32 	%r48, [%rd2], %r46;
	atom.global.add.u32 	%r49, [%rd1], -1;
$L__BB2_16:
	add.s32 	%r56, %r56, 4;
	add.s32 	%r55, %r55, 4;
	setp.ne.s32 	%p12, %r56, 0;
	@%p12 bra 	$L__BB2_4;
$L__BB2_17:
	setp.eq.s32 	%p13, %r4, 0;
	@%p13 bra 	$L__BB2_23;
	add.s64 	%rd5, %rd3, 4;
	add.s32 	%r59, %r57, %r3;
	neg.s32 	%r58, %r4;
$L__BB2_19:
	.pragma "nounroll";
	mul.wide.s32 	%rd11, %r59, 4;
	add.s64 	%rd6, %rd5, %rd11;
	ld.global.u32 	%r20, [%rd6+-4];
	setp.lt.s32 	%p14, %r20, 1;
	@%p14 bra 	$L__BB2_22;
	ld.global.u32 	%r50, [%rd6];
	setp.ne.s32 	%p15, %r20, %r50;
	@%p15 bra 	$L__BB2_22;
	shl.b32 	%r51, %r20, 1;
	st.global.u32 	[%rd6+-4], %r51;
	mov.b32 	%r52, 0;
	st.global.u32 	[%rd6], %r52;
	atom.global.add.u32 	%r53, [%rd2], %r51;
	atom.global.add.u32 	%r54, [%rd1], -1;
$L__BB2_22:
	add.s32 	%r59, %r59, 1;
	add.s32 	%r58, %r58, 1;
	setp.ne.s32 	%p16, %r58, 0;
	@%p16 bra 	$L__BB2_19;
$L__BB2_23:
	ret;

}
	// .globl	_Z18computeMatrixRightiiPiS_S_S_
.visible .entry _Z18computeMatrixRightiiPiS_S_S_(
	.param .u32 _Z18computeMatrixRightiiPiS_S_S__param_0,
	.param .u32 _Z18computeMatrixRightiiPiS_S_S__param_1,
	.param .u64 .ptr .align 1 _Z18computeMatrixRightiiPiS_S_S__param_2,
	.param .u64 .ptr .align 1 _Z18computeMatrixRightiiPiS_S_S__param_3,
	.param .u64 .ptr .align 1 _Z18computeMatrixRightiiPiS_S_S__param_4,
	.param .u64 .ptr .align 1 _Z18computeMatrixRightiiPiS_S_S__param_5
)
{
	.reg .pred 	%p<18>;
	.reg .b32 	%r<64>;
	.reg .b64 	%rd<24>;

	ld.param.u32 	%r22, [_Z18computeMatrixRightiiPiS_S_S__param_0];
	ld.param.u32 	%r23, [_Z18computeMatrixRightiiPiS_S_S__param_1];
	ld.param.u64 	%rd13, [_Z18computeMatrixRightiiPiS_S_S__param_2];
	ld.param.u64 	%rd14, [_Z18computeMatrixRightiiPiS_S_S__param_3];
	ld.param.u64 	%rd15, [_Z18computeMatrixRightiiPiS_S_S__param_4];
	cvta.to.global.u64 	%rd1, %rd15;
	cvta.to.global.u64 	%rd2, %rd14;
	cvta.to.global.u64 	%rd3, %rd13;
	mov.u32 	%r24, %ctaid.x;
	mov.u32 	%r25, %tid.x;
	shl.b32 	%r26, %r24, 1;
	add.s32 	%r1, %r26, %r25;
	setp.ge.s32 	%p1, %r1, %r22;
	setp.lt.s32 	%p2, %r23, 2;
	or.pred  	%p3, %p1, %p2;
	@%p3 bra 	$L__BB3_22;
	mul.lo.s32 	%r2, %r1, %r22;
	and.b32  	%r27, %r23, 3;
	setp.eq.s32 	%p4, %r27, 1;
	mov.u32 	%r61, %r23;
	@%p4 bra 	$L__BB3_7;
	add.s64 	%rd4, %rd3, -4;
	cvt.s64.s32 	%rd5, %r2;
	add.s32 	%r28, %r23, %r2;
	add.s32 	%r59, %r28, -2;
	add.s32 	%r29, %r23, -1;
	and.b32  	%r30, %r29, 3;
	neg.s32 	%r58, %r30;
	mov.u32 	%r61, %r23;
$L__BB3_3:
	.pragma "nounroll";
	cvt.s64.s32 	%rd16, %r61;
	add.s64 	%rd17, %rd5, %rd16;
	shl.b64 	%rd18, %rd17, 2;
	add.s64 	%rd6, %rd4, %rd18;
	ld.global.u32 	%r8, [%rd6];
	setp.lt.s32 	%p5, %r8, 1;
	@%p5 bra 	$L__BB3_6;
	mul.wide.s32 	%rd19, %r59, 4;
	add.s64 	%rd7, %rd3, %rd19;
	ld.global.u32 	%r31, [%rd7];
	setp.ne.s32 	%p6, %r8, %r31;
	@%p6 bra 	$L__BB3_6;
	shl.b32 	%r32, %r8, 1;
	st.global.u32 	[%rd6], %r32;
	mov.b32 	%r33, 0;
	st.global.u32 	[%rd7], %r33;
	atom.global.add.u32 	%r34, [%rd2], %r32;
	atom.global.add.u32 	%r35, [%rd1], -1;
$L__BB3_6:
	add.s32 	%r59, %r59, -1;
	add.s32 	%r58, %r58, 1;
	setp.ne.s32 	%p7, %r58, 0;
	add.s32 	%r61, %r61, -1;
	@%p7 bra 	$L__BB3_3;
$L__BB3_7:
	add.s32 	%r36, %r23, -2;
	setp.lt.u32 	%p8, %r36, 3;
	@%p8 bra 	$L__BB3_22;
	add.s64 	%rd8, %rd3, -4;
	add.s32 	%r37, %r61, %r2;
	add.s32 	%r62, %r37, -2;
	add.s64 	%rd9, %rd3, -8;
	cvt.s64.s32 	%rd10, %r2;
$L__BB3_9:
	mul.wide.s32 	%rd20, %r62, 4;
	add.s64 	%rd11, %rd8, %rd20;
	cvt.s64.s32 	%rd21, %r61;
	add.s64 	%rd22, %rd10, %rd21;
	shl.b64 	%rd23, %rd22, 2;
	add.s64 	%rd12, %rd9, %rd23;
	ld.global.u32 	%r16, [%rd12+4];
	setp.lt.s32 	%p9, %r16, 1;
	@%p9 bra 	$L__BB3_12;
	ld.global.u32 	%r38, [%rd11+4];
	setp.ne.s32 	%p10, %r16, %r38;
	@%p10 bra 	$L__BB3_12;
	shl.b32 	%r39, %r16, 1;
	st.global.u32 	[%rd12+4], %r39;
	mov.b32 	%r40, 0;
	st.global.u32 	[%rd11+4], %r40;
	atom.global.add.u32 	%r41, [%rd2], %r39;
	atom.global.add.u32 	%r42, [%rd1], -1;
$L__BB3_12:
	ld.global.u32 	%r17, [%rd12];
	setp.lt.s32 	%p11, %r17, 1;
	@%p11 bra 	$L__BB3_15;
	ld.global.u32 	%r43, [%rd11];
	setp.ne.s32 	%p12, %r17, %r43;
	@%p12 bra 	$L__BB3_15;
	shl.b32 	%r44, %r17, 1;
	st.global.u32 	[%rd12], %r44;
	mov.b32 	%r45, 0;
	st.global.u32 	[%rd11], %r45;
	atom.global.add.u32 	%r46, [%rd2], %r44;
	atom.global.add.u32 	%r47, [%rd1], -1;
$L__BB3_15:
	ld.global.u32 	%r18, [%rd12+-4];
	setp.lt.s32 	%p13, %r18, 1;
	@%p13 bra 	$L__BB3_18;
	ld.global.u32 	%r48, [%rd11+-4];
	setp.ne.s32 	%p14, %r18, %r48;
	@%p14 bra 	$L__BB3_18;
	shl.b32 	%r49, %r18, 1;
	st.global.u32 	[%rd12+-4], %r49;
	mov.b32 	%r50, 0;
	st.global.u32 	[%rd11+-4], %r50;
	atom.global.add.u32 	%r51, [%rd2], %r49;
	atom.global.add.u32 	%r52, [%rd1], -1;
$L__BB3_18:
	ld.global.u32 	%r19, [%rd12+-8];
	setp.lt.s32 	%p15, %r19, 1;
	@%p15 bra 	$L__BB3_21;
	ld.global.u32 	%r53, [%rd11+-8];
	setp.ne.s32 	%p16, %r19, %r53;
	@%p16 bra 	$L__BB3_21;
	shl.b32 	%r54, %r19, 1;
	st.global.u32 	[%rd12+-8], %r54;
	mov.b32 	%r55, 0;
	st.global.u32 	[%rd11+-8], %r55;
	atom.global.add.u32 	%r56, [%rd2], %r54;
	atom.global.add.u32 	%r57, [%rd1], -1;
$L__BB3_21:
	add.s32 	%r62, %r62, -4;
	setp.gt.s32 	%p17, %r61, 5;
	add.s32 	%r61, %r61, -4;
	@%p17 bra 	$L__BB3_9;
$L__BB3_22:
	ret;

}
	// .globl	_Z9fillSpacePicii
.visible .entry _Z9fillSpacePicii(
	.param .u64 .ptr .align 1 _Z9fillSpacePicii_param_0,
	.param .u8 _Z9fillSpacePicii_param_1,
	.param .u32 _Z9fillSpacePicii_param_2,
	.param .u32 _Z9fillSpacePicii_param_3
)
{
	.reg .pred 	%p<91>;
	.reg .b16 	%rs<2>;
	.reg .b32 	%r<201>;
	.reg .b64 	%rd<58>;

	ld.param.u64 	%rd29, [_Z9fillSpacePicii_param_0];
	ld.param.s8 	%rs1, [_Z9fillSpacePicii_param_1];
	ld.param.u32 	%r89, [_Z9fillSpacePicii_param_2];
	ld.param.u32 	%r90, [_Z9fillSpacePicii_param_3];
	cvta.to.global.u64 	%rd1, %rd29;
	mov.u32 	%r91, %ctaid.x;
	mov.u32 	%r92, %tid.x;
	shl.b32 	%r93, %r91, 1;
	add.s32 	%r1, %r93, %r92;
	setp.gt.s16 	%p1, %rs1, 114;
	@%p1 bra 	$L__BB4_10;
	setp.eq.s16 	%p4, %rs1, 97;
	@%p4 bra 	$L__BB4_44;
	setp.eq.s16 	%p5, %rs1, 100;
	@%p5 bra 	$L__BB4_3;
	bra.uni 	$L__BB4_128;
$L__BB4_3:
	setp.lt.s32 	%p48, %r90, 1;
	@%p48 bra 	$L__BB4_128;
	setp.eq.s32 	%p49, %r90, 1;
	mul.lo.s32 	%r9, %r89, %r1;
	@%p49 bra 	$L__BB4_128;
	add.s32 	%r147, %r90, -1;
	add.s32 	%r10, %r90, -2;
	and.b32  	%r11, %r147, 3;
	and.b32  	%r12, %r147, -4;
	mov.b32 	%r195, 0;
$L__BB4_6:
	setp.lt.u32 	%p50, %r10, 3;
	mov.b32 	%r200, 0;
	@%p50 bra 	$L__BB4_115;
	mov.b32 	%r196, 0;
$L__BB4_8:
	add.s32 	%r150, %r196, %r9;
	mul.wide.s32 	%rd48, %r150, 4;
	add.s64 	%rd27, %rd1, %rd48;
	ld.global.u32 	%r73, [%rd27];
	setp.ne.s32 	%p51, %r73, 0;
	@%p51 bra 	$L__BB4_101;
	ld.global.u32 	%r197, [%rd27+4];
	bra.uni 	$L__BB4_103;
$L__BB4_10:
	setp.eq.s16 	%p2, %rs1, 115;
	@%p2 bra 	$L__BB4_14;
	setp.ne.s16 	%p3, %rs1, 119;
	@%p3 bra 	$L__BB4_128;
	setp.lt.s32 	%p6, %r89, 2;
	@%p6 bra 	$L__BB4_128;
	add.s32 	%r2, %r89, -2;
	and.b32  	%r3, %r89, 3;
	add.s32 	%r4, %r89, -1;
	mul.lo.s32 	%r94, %r4, %r89;
	add.s32 	%r95, %r94, %r1;
	mul.wide.u32 	%rd30, %r95, 4;
	add.s64 	%rd2, %rd1, %rd30;
	sub.s32 	%r96, %r94, %r89;
	add.s32 	%r97, %r96, %r1;
	mul.wide.u32 	%rd31, %r97, 4;
	add.s64 	%rd3, %rd1, %rd31;
	sub.s32 	%r98, %r96, %r89;
	add.s32 	%r99, %r98, %r1;
	mul.wide.s32 	%rd32, %r99, 4;
	add.s64 	%rd4, %rd1, %rd32;
	add.s32 	%r5, %r89, -3;
	sub.s32 	%r100, %r98, %r89;
	add.s32 	%r101, %r100, %r1;
	mul.wide.s32 	%rd33, %r101, 4;
	add.s64 	%rd5, %rd1, %rd33;
	mov.u32 	%r179, %r89;
	bra.uni 	$L__BB4_47;
$L__BB4_14:
	setp.lt.s32 	%p27, %r89, 2;
	@%p27 bra 	$L__BB4_128;
	add.s32 	%r124, %r89, -1;
	add.s32 	%r6, %r89, -2;
	and.b32  	%r7, %r124, 3;
	and.b32  	%r8, %r124, -4;
	mov.b32 	%r185, 0;
$L__BB4_16:
	setp.lt.u32 	%p28, %r6, 3;
	mov.b32 	%r190, 0;
	@%p28 bra 	$L__BB4_31;
	mov.b32 	%r186, 0;
$L__BB4_18:
	mad.lo.s32 	%r127, %r186, %r89, %r1;
	mul.wide.u32 	%rd39, %r127, 4;
	add.s64 	%rd16, %rd1, %rd39;
	ld.global.u32 	%r40, [%rd16];
	setp.eq.s32 	%p29, %r40, 0;
	add.s32 	%r41, %r127, %r89;
	mul.wide.u32 	%rd40, %r41, 4;
	add.s64 	%rd17, %rd1, %rd40;
	ld.global.u32 	%r187, [%rd17];
	@%p29 bra 	$L__BB4_21;
	setp.ne.s32 	%p30, %r187, 0;
	@%p30 bra 	$L__BB4_21;
	st.global.u32 	[%rd17], %r40;
	mov.b32 	%r128, 0;
	st.global.u32 	[%rd16], %r128;
	mov.u32 	%r187, %r40;
$L__BB4_21:
	setp.eq.s32 	%p31, %r187, 0;
	add.s32 	%r44, %r41, %r89;
	mul.wide.u32 	%rd41, %r44, 4;
	add.s64 	%rd18, %rd1, %rd41;
	ld.global.u32 	%r188, [%rd18];
	@%p31 bra 	$L__BB4_24;
	setp.ne.s32 	%p32, %r188, 0;
	@%p32 bra 	$L__BB4_24;
	st.global.u32 	[%rd18], %r187;
	mov.b32 	%r129, 0;
	st.global.u32 	[%rd17], %r129;
	mov.u32 	%r188, %r187;
$L__BB4_24:
	setp.eq.s32 	%p33, %r188, 0;
	add.s32 	%r130, %r44, %r89;
	mul.wide.u32 	%rd42, %r130, 4;
	add.s64 	%rd19, %rd1, %rd42;
	ld.global.u32 	%r189, [%rd19];
	@%p33 bra 	$L__BB4_27;
	setp.ne.s32 	%p34, %r189, 0;
	@%p34 bra 	$L__BB4_27;
	st.global.u32 	[%rd19], %r188;
	mov.b32 	%r131, 0;
	st.global.u32 	[%rd18], %r131;
	mov.u32 	%r189, %r188;
$L__BB4_27:
	setp.eq.s32 	%p35, %r189, 0;
	@%p35 bra 	$L__BB4_30;
	shl.b32 	%r132, %r89, 1;
	add.s32 	%r133, %r44, %r132;
	mul.wide.u32 	%rd43, %r133, 4;
	add.s64 	%rd20, %rd1, %rd43;
	ld.global.u32 	%r134, [%rd20];
	setp.ne.s32 	%p36, %r134, 0;
	@%p36 bra 	$L__BB4_30;
	st.global.u32 	[%rd20], %r189;
	mov.b32 	%r135, 0;
	st.global.u32 	[%rd19], %r135;
$L__BB4_30:
	add.s32 	%r186, %r186, 4;
	setp.ne.s32 	%p37, %r186, %r8;
	mov.u32 	%r190, %r8;
	@%p37 bra 	$L__BB4_18;
$L__BB4_31:
	setp.eq.s32 	%p38, %r7, 0;
	@%p38 bra 	$L__BB4_43;
	mad.lo.s32 	%r136, %r190, %r89, %r1;
	mul.wide.u32 	%rd44, %r136, 4;
	add.s64 	%rd21, %rd1, %rd44;
	ld.global.u32 	%r51, [%rd21];
	setp.eq.s32 	%p39, %r51, 0;
	add.s32 	%r52, %r136, %r89;
	mul.wide.u32 	%rd45, %r52, 4;
	add.s64 	%rd22, %rd1, %rd45;
	@%p39 bra 	$L__BB4_35;
	ld.global.u32 	%r137, [%rd22];
	setp.ne.s32 	%p40, %r137, 0;
	@%p40 bra 	$L__BB4_35;
	st.global.u32 	[%rd22], %r51;
	mov.b32 	%r138, 0;
	st.global.u32 	[%rd21], %r138;
$L__BB4_35:
	setp.eq.s32 	%p41, %r7, 1;
	@%p41 bra 	$L__BB4_43;
	ld.global.u32 	%r53, [%rd22];
	setp.eq.s32 	%p42, %r53, 0;
	add.s32 	%r139, %r52, %r89;
	mul.wide.u32 	%rd46, %r139, 4;
	add.s64 	%rd23, %rd1, %rd46;
	@%p42 bra 	$L__BB4_39;
	ld.global.u32 	%r140, [%rd23];
	setp.ne.s32 	%p43, %r140, 0;
	@%p43 bra 	$L__BB4_39;
	st.global.u32 	[%rd23], %r53;
	mov.b32 	%r141, 0;
	st.global.u32 	[%rd22], %r141;
$L__BB4_39:
	setp.eq.s32 	%p44, %r7, 2;
	@%p44 bra 	$L__BB4_43;
	ld.global.u32 	%r54, [%rd23];
	setp.eq.s32 	%p45, %r54, 0;
	@%p45 bra 	$L__BB4_43;
	shl.b32 	%r142, %r89, 1;
	add.s32 	%r143, %r52, %r142;
	mul.wide.u32 	%rd47, %r143, 4;
	add.s64 	%rd24, %rd1, %rd47;
	ld.global.u32 	%r144, [%rd24];
	setp.ne.s32 	%p46, %r144, 0;
	@%p46 bra 	$L__BB4_43;
	st.global.u32 	[%rd24], %r54;
	mov.b32 	%r145, 0;
	st.global.u32 	[%rd23], %r145;
$L__BB4_43:
	add.s32 	%r185, %r185, 1;
	setp.eq.s32 	%p47, %r185, %r89;
	@%p47 bra 	$L__BB4_128;
	bra.uni 	$L__BB4_16;
$L__BB4_44:
	setp.lt.s32 	%p70, %r90, 2;
	@%p70 bra 	$L__BB4_128;
	mul.lo.s32 	%r163, %r89, %r1;
	add.s32 	%r13, %r90, -2;
	and.b32  	%r14, %r90, 3;
	add.s32 	%r15, %r90, -1;
	cvt.s64.s32 	%rd6, %r163;
	cvt.u64.u32 	%rd50, %r90;
	add.s64 	%rd51, %rd50, %rd6;
	shl.b64 	%rd52, %rd51, 2;
	add.s64 	%rd7, %rd1, %rd52;
	add.s32 	%r164, %r13, %r163;
	mul.wide.s32 	%rd53, %r164, 4;
	add.s64 	%rd8, %rd1, %rd53;
	add.s32 	%r16, %r90, -3;
	add.s64 	%rd9, %rd1, -4;
	add.s32 	%r17, %r163, -2;
	add.s64 	%rd10, %rd1, -8;
	mov.u32 	%r191, %r90;
	bra.uni 	$L__BB4_74;
$L__BB4_46:
	setp.lt.s32 	%p26, %r179, 3;
	add.s32 	%r179, %r179, -1;
	@%p26 bra 	$L__BB4_128;
$L__BB4_47:
	setp.eq.s32 	%p7, %r3, 1;
	mov.u32 	%r180, %r89;
	@%p7 bra 	$L__BB4_59;
	ld.global.u32 	%r20, [%rd2];
	setp.eq.s32 	%p8, %r20, 0;
	@%p8 bra 	$L__BB4_51;
	ld.global.u32 	%r102, [%rd3];
	setp.ne.s32 	%p9, %r102, 0;
	@%p9 bra 	$L__BB4_51;
	st.global.u32 	[%rd3], %r20;
	mov.b32 	%r103, 0;
	st.global.u32 	[%rd2], %r103;
$L__BB4_51:
	setp.eq.s32 	%p10, %r3, 2;
	mov.u32 	%r180, %r4;
	@%p10 bra 	$L__BB4_59;
	ld.global.u32 	%r21, [%rd3];
	setp.eq.s32 	%p11, %r21, 0;
	@%p11 bra 	$L__BB4_55;
	ld.global.u32 	%r104, [%rd4];
	setp.ne.s32 	%p12, %r104, 0;
	@%p12 bra 	$L__BB4_55;
	st.global.u32 	[%rd4], %r21;
	mov.b32 	%r105, 0;
	st.global.u32 	[%rd3], %r105;
$L__BB4_55:
	setp.eq.s32 	%p13, %r3, 3;
	mov.u32 	%r180, %r2;
	@%p13 bra 	$L__BB4_59;
	ld.global.u32 	%r22, [%rd4];
	setp.eq.s32 	%p14, %r22, 0;
	mov.u32 	%r180, %r5;
	@%p14 bra 	$L__BB4_59;
	ld.global.u32 	%r106, [%rd5];
	setp.ne.s32 	%p15, %r106, 0;
	mov.u32 	%r180, %r5;
	@%p15 bra 	$L__BB4_59;
	st.global.u32 	[%rd5], %r22;
	mov.b32 	%r107, 0;
	st.global.u32 	[%rd4], %r107;
	mov.u32 	%r180, %r5;
$L__BB4_59:
	setp.lt.u32 	%p16, %r2, 3;
	@%p16 bra 	$L__BB4_46;
$L__BB4_60:
	add.s32 	%r108, %r180, -1;
	mul.lo.s32 	%r109, %r108, %r89;
	add.s32 	%r110, %r109, %r1;
	mul.wide.s32 	%rd34, %r110, 4;
	add.s64 	%rd11, %rd1, %rd34;
	ld.global.u32 	%r25, [%rd11];
	setp.eq.s32 	%p17, %r25, 0;
	sub.s32 	%r26, %r109, %r89;
	add.s32 	%r111, %r26, %r1;
	mul.wide.s32 	%rd35, %r111, 4;
	add.s64 	%rd12, %rd1, %rd35;
	ld.global.u32 	%r182, [%rd12];
	@%p17 bra 	$L__BB4_63;
	setp.ne.s32 	%p18, %r182, 0;
	@%p18 bra 	$L__BB4_63;
	st.global.u32 	[%rd12], %r25;
	mov.b32 	%r112, 0;
	st.global.u32 	[%rd11], %r112;
	ld.global.u32 	%r182, [%rd12];
$L__BB4_63:
	setp.eq.s32 	%p19, %r182, 0;
	sub.s32 	%r30, %r26, %r89;
	add.s32 	%r113, %r30, %r1;
	mul.wide.s32 	%rd36, %r113, 4;
	add.s64 	%rd13, %rd1, %rd36;
	ld.global.u32 	%r183, [%rd13];
	@%p19 bra 	$L__BB4_66;
	setp.ne.s32 	%p20, %r183, 0;
	@%p20 bra 	$L__BB4_66;
	st.global.u32 	[%rd13], %r182;
	mov.b32 	%r114, 0;
	st.global.u32 	[%rd12], %r114;
	ld.global.u32 	%r183, [%rd13];
$L__BB4_66:
	setp.eq.s32 	%p21, %r183, 0;
	sub.s32 	%r115, %r30, %r89;
	add.s32 	%r116, %r115, %r1;
	mul.wide.s32 	%rd37, %r116, 4;
	add.s64 	%rd14, %rd1, %rd37;
	ld.global.u32 	%r184, [%rd14];
	@%p21 bra 	$L__BB4_69;
	setp.ne.s32 	%p22, %r184, 0;
	@%p22 bra 	$L__BB4_69;
	st.global.u32 	[%rd14], %r183;
	mov.b32 	%r117, 0;
	st.global.u32 	[%rd13], %r117;
	ld.global.u32 	%r184, [%rd14];
$L__BB4_69:
	setp.eq.s32 	%p23, %r184, 0;
	@%p23 bra 	$L__BB4_72;
	shl.b32 	%r118, %r89, 1;
	sub.s32 	%r119, %r30, %r118;
	add.s32 	%r120, %r119, %r1;
	mul.wide.s32 	%rd38, %r120, 4;
	add.s64 	%rd15, %rd1, %rd38;
	ld.global.u32 	%r121, [%rd15];
	setp.ne.s32 	%p24, %r121, 0;
	@%p24 bra 	$L__BB4_72;
	st.global.u32 	[%rd15], %r184;
	mov.b32 	%r122, 0;
	st.global.u32 	[%rd14], %r122;
$L__BB4_72:
	setp.gt.s32 	%p25, %r180, 5;
	add.s32 	%r180, %r180, -4;
	@%p25 bra 	$L__BB4_60;
	bra.uni 	$L__BB4_46;
$L__BB4_73:
	setp.lt.s32 	%p90, %r191, 3;
	add.s32 	%r191, %r191, -1;
	@%p90 bra 	$L__BB4_128;
$L__BB4_74:
	setp.eq.s32 	%p71, %r14, 1;
	mov.u32 	%r192, %r90;
	@%p71 bra 	$L__BB4_86;
	ld.global.u32 	%r58, [%rd7+-4];
	setp.eq.s32 	%p72, %r58, 0;
	@%p72 bra 	$L__BB4_78;
	ld.global.u32 	%r165, [%rd8];
	setp.ne.s32 	%p73, %r165, 0;
	@%p73 bra 	$L__BB4_78;
	st.global.u32 	[%rd8], %r58;
	mov.b32 	%r166, 0;
	st.global.u32 	[%rd7+-4], %r166;
$L__BB4_78:
	setp.eq.s32 	%p74, %r14, 2;
	mov.u32 	%r192, %r15;
	@%p74 bra 	$L__BB4_86;
	ld.global.u32 	%r59, [%rd7+-8];
	setp.eq.s32 	%p75, %r59, 0;
	@%p75 bra 	$L__BB4_82;
	ld.global.u32 	%r167, [%rd8+-4];
	setp.ne.s32 	%p76, %r167, 0;
	@%p76 bra 	$L__BB4_82;
	st.global.u32 	[%rd8+-4], %r59;
	mov.b32 	%r168, 0;
	st.global.u32 	[%rd7+-8], %r168;
$L__BB4_82:
	setp.eq.s32 	%p77, %r14, 3;
	mov.u32 	%r192, %r13;
	@%p77 bra 	$L__BB4_86;
	ld.global.u32 	%r60, [%rd7+-12];
	setp.eq.s32 	%p78, %r60, 0;
	mov.u32 	%r192, %r16;
	@%p78 bra 	$L__BB4_86;
	ld.global.u32 	%r169, [%rd8+-8];
	setp.ne.s32 	%p79, %r169, 0;
	mov.u32 	%r192, %r16;
	@%p79 bra 	$L__BB4_86;
	st.global.u32 	[%rd8+-8], %r60;
	mov.b32 	%r170, 0;
	st.global.u32 	[%rd7+-12], %r170;
	mov.u32 	%r192, %r16;
$L__BB4_86:
	setp.lt.u32 	%p80, %r13, 3;
	@%p80 bra 	$L__BB4_73;
	add.s32 	%r193, %r17, %r192;
$L__BB4_88:
	mul.wide.s32 	%rd54, %r193, 4;
	add.s64 	%rd25, %rd9, %rd54;
	cvt.s64.s32 	%rd55, %r192;
	add.s64 	%rd56, %rd6, %rd55;
	shl.b64 	%rd57, %rd56, 2;
	add.s64 	%rd26, %rd10, %rd57;
	ld.global.u32 	%r65, [%rd26+4];
	setp.eq.s32 	%p81, %r65, 0;
	@%p81 bra 	$L__BB4_91;
	ld.global.u32 	%r171, [%rd25+4];
	setp.ne.s32 	%p82, %r171, 0;
	@%p82 bra 	$L__BB4_91;
	st.global.u32 	[%rd25+4], %r65;
	mov.b32 	%r172, 0;
	st.global.u32 	[%rd26+4], %r172;
$L__BB4_91:
	ld.global.u32 	%r66, [%rd26];
	setp.eq.s32 	%p83, %r66, 0;
	@%p83 bra 	$L__BB4_94;
	ld.global.u32 	%r173, [%rd25];
	setp.ne.s32 	%p84, %r173, 0;
	@%p84 bra 	$L__BB4_94;
	st.global.u32 	[%rd25], %r66;
	mov.b32 	%r174, 0;
	st.global.u32 	[%rd26], %r174;
$L__BB4_94:
	ld.global.u32 	%r67, [%rd26+-4];
	setp.eq.s32 	%p85, %r67, 0;
	@%p85 bra 	$L__BB4_97;
	ld.global.u32 	%r175, [%rd25+-4];
	setp.ne.s32 	%p86, %r175, 0;
	@%p86 bra 	$L__BB4_97;
	st.global.u32 	[%rd25+-4], %r67;
	mov.b32 	%r176, 0;
	st.global.u32 	[%rd26+-4], %r176;
$L__BB4_97:
	ld.global.u32 	%r68, [%rd26+-8];
	setp.eq.s32 	%p87, %r68, 0;
	@%p87 bra 	$L__BB4_100;
	ld.global.u32 	%r177, [%rd25+-8];
	setp.ne.s32 	%p88, %r177, 0;
	@%p88 bra 	$L__BB4_100;
	st.global.u32 	[%rd25+-8], %r68;
	mov.b32 	%r178, 0;
	st.global.u32 	[%rd26+-8], %r178;
$L__BB4_100:
	add.s32 	%r193, %r193, -4;
	setp.gt.s32 	%p89, %r192, 5;
	add.s32 	%r192, %r192, -4;
	@%p89 bra 	$L__BB4_88;
	bra.uni 	$L__BB4_73;
$L__BB4_101:
	ld.global.u32 	%r197, [%rd27+4];
	setp.ne.s32 	%p52, %r197, 0;
	@%p52 bra 	$L__BB4_103;
	st.global.u32 	[%rd27+4], %r73;
	mov.b32 	%r151, 0;
	st.global.u32 	[%rd27], %r151;
	mov.u32 	%r197, %r73;
$L__BB4_103:
	setp.ne.s32 	%p53, %r197, 0;
	@%p53 bra 	$L__BB4_105;
	ld.global.u32 	%r198, [%rd27+8];
	bra.uni 	$L__BB4_107;
$L__BB4_105:
	ld.global.u32 	%r198, [%rd27+8];
	setp.ne.s32 	%p54, %r198, 0;
	@%p54 bra 	$L__BB4_107;
	st.global.u32 	[%rd27+8], %r197;
	mov.b32 	%r152, 0;
	st.global.u32 	[%rd27+4], %r152;
	mov.u32 	%r198, %r197;
$L__BB4_107:
	setp.ne.s32 	%p55, %r198, 0;
	@%p55 bra 	$L__BB4_109;
	ld.global.u32 	%r199, [%rd27+12];
	bra.uni 	$L__BB4_111;
$L__BB4_109:
	ld.global.u32 	%r199, [%rd27+12];
	setp.ne.s32 	%p56, %r199, 0;
	@%p56 bra 	$L__BB4_111;
	st.global.u32 	[%rd27+12], %r198;
	mov.b32 	%r153, 0;
	st.global.u32 	[%rd27+8], %r153;
	mov.u32 	%r199, %r198;
$L__BB4_111:
	setp.eq.s32 	%p57, %r199, 0;
	@%p57 bra 	$L__BB4_114;
	ld.global.u32 	%r154, [%rd27+16];
	setp.ne.s32 	%p58, %r154, 0;
	@%p58 bra 	$L__BB4_114;
	st.global.u32 	[%rd27+16], %r199;
	mov.b32 	%r155, 0;
	st.global.u32 	[%rd27+12], %r155;
$L__BB4_114:
	add.s32 	%r196, %r196, 4;
	setp.ne.s32 	%p59, %r196, %r12;
	mov.u32 	%r200, %r12;
	@%p59 bra 	$L__BB4_8;
$L__BB4_115:
	setp.eq.s32 	%p60, %r11, 0;
	@%p60 bra 	$L__BB4_127;
	add.s32 	%r156, %r200, %r9;
	mul.wide.s32 	%rd49, %r156, 4;
	add.s64 	%rd28, %rd1, %rd49;
	ld.global.u32 	%r85, [%rd28];
	setp.eq.s32 	%p61, %r85, 0;
	@%p61 bra 	$L__BB4_119;
	ld.global.u32 	%r157, [%rd28+4];
	setp.ne.s32 	%p62, %r157, 0;
	@%p62 bra 	$L__BB4_119;
	st.global.u32 	[%rd28+4], %r85;
	mov.b32 	%r158, 0;
	st.global.u32 	[%rd28], %r158;
$L__BB4_119:
	setp.eq.s32 	%p63, %r11, 1;
	@%p63 bra 	$L__BB4_127;
	ld.global.u32 	%r86, [%rd28+4];
	setp.eq.s32 	%p64, %r86, 0;
	@%p64 bra 	$L__BB4_123;
	ld.global.u32 	%r159, [%rd28+8];
	setp.ne.s32 	%p65, %r159, 0;
	@%p65 bra 	$L__BB4_123;
	st.global.u32 	[%rd28+8], %r86;
	mov.b32 	%r160, 0;
	st.global.u32 	[%rd28+4], %r160;
$L__BB4_123:
	setp.eq.s32 	%p66, %r11, 2;
	@%p66 bra 	$L__BB4_127;
	ld.global.u32 	%r87, [%rd28+8];
	setp.eq.s32 	%p67, %r87, 0;
	@%p67 bra 	$L__BB4_127;
	ld.global.u32 	%r161, [%rd28+12];
	setp.ne.s32 	%p68, %r161, 0;
	@%p68 bra 	$L__BB4_127;
	st.global.u32 	[%rd28+12], %r87;
	mov.b32 	%r162, 0;
	st.global.u32 	[%rd28+8], %r162;
$L__BB4_127:
	add.s32 	%r195, %r195, 1;
	setp.ne.s32 	%p69, %r195, %r90;
	@%p69 bra 	$L__BB4_6;
$L__BB4_128:
	ret;

}


// ===== COMPILED SASS (sm_100) =====

	.target	sm_100

	.elftype	@"ET_EXEC"


//--------------------- .note.nv.tkinfo           --------------------------
	.section	.note.nv.tkinfo,"",@"SHT_NOTE"
	.sectionflags	@"SHF_NOTE_NV_TKINFO"
	.tkinfo
        /*0018*/ 	.word	0x00000002
        /*0030*/ 	.string	""
        /*0030*/ 	.string	"ptxas"
        /*0030*/ 	.string	"Cuda compilation tools, release 13.0, V13.0.88"
        /*0030*/ 	.string	"Build cuda_13.0.r13.0/compiler.36424714_0"
        /*0030*/ 	.string	"-arch sm_100 -m 64 "



//--------------------- .note.nv.cuinfo           --------------------------
	.section	.note.nv.cuinfo,"",@"SHT_NOTE"
	.sectionflags	@"SHF_NOTE_NV_CUINFO"
        /*0018*/ 	.short	0x0002
        /*001a*/ 	.short	0x0064
        /*001c*/ 	.short	0x0082
	.zero		2


//--------------------- .nv.info                  --------------------------
	.section	.nv.info,"",@"SHT_CUDA_INFO"
	.align	4


	//----- nvinfo : EIATTR_REGCOUNT
	.align		4
        /*0000*/ 	.byte	0x04, 0x2f
        /*0002*/ 	.short	(.L_1 - .L_0)
	.align		4
.L_0:
        /*0004*/ 	.word	index@(_Z15computeMatrixUpiiPiS_S_S_)
        /*0008*/ 	.word	0x00000020


	//----- nvinfo : EIATTR_FRAME_SIZE
	.align		4
.L_1:
        /*000c*/ 	.byte	0x04, 0x11
        /*000e*/ 	.short	(.L_3 - .L_2)
	.align		4
.L_2:
        /*0010*/ 	.word	index@(_Z15computeMatrixUpiiPiS_S_S_)
        /*0014*/ 	.word	0x00000000


	//----- nvinfo : EIATTR_REGCOUNT
	.align		4
.L_3:
        /*0018*/ 	.byte	0x04, 0x2f
        /*001a*/ 	.short	(.L_5 - .L_4)
	.align		4
.L_4:
        /*001c*/ 	.word	index@(_Z17computeMatrixDowniiPiS_S_S_)
        /*0020*/ 	.word	0x00000020


	//----- nvinfo : EIATTR_FRAME_SIZE
	.align		4
.L_5:
        /*0024*/ 	.byte	0x04, 0x11
        /*0026*/ 	.short	(.L_7 - .L_6)
	.align		4
.L_6:
        /*0028*/ 	.word	index@(_Z17computeMatrixDowniiPiS_S_S_)
        /*002c*/ 	.word	0x00000000


	//----- nvinfo : EIATTR_REGCOUNT
	.align		4
.L_7:
        /*0030*/ 	.byte	0x04, 0x2f
        /*0032*/ 	.short	(.L_9 - .L_8)
	.align		4
.L_8:
        /*0034*/ 	.word	index@(_Z17computeMatrixLeftiiPiS_S_S_)
        /*0038*/ 	.word	0x00000016


	//----- nvinfo : EIATTR_FRAME_SIZE
	.align		4
.L_9:
        /*003c*/ 	.byte	0x04, 0x11
        /*003e*/ 	.short	(.L_11 - .L_10)
	.align		4
.L_10:
        /*0040*/ 	.word	index@(_Z17computeMatrixLeftiiPiS_S_S_)
        /*0044*/ 	.word	0x00000000


	//----- nvinfo : EIATTR_REGCOUNT
	.align		4
.L_11:
        /*0048*/ 	.byte	0x04, 0x2f
        /*004a*/ 	.short	(.L_13 - .L_12)
	.align		4
.L_12:
        /*004c*/ 	.word	index@(_Z18computeMatrixRightiiPiS_S_S_)
        /*0050*/ 	.word	0x00000018


	//----- nvinfo : EIATTR_FRAME_SIZE
	.align		4
.L_13:
        /*0054*/ 	.byte	0x04, 0x11
        /*0056*/ 	.short	(.L_15 - .L_14)
	.align		4
.L_14:
        /*0058*/ 	.word	index@(_Z18computeMatrixRightiiPiS_S_S_)
        /*005c*/ 	.word	0x00000000


	//----- nvinfo : EIATTR_REGCOUNT
	.align		4
.L_15:
        /*0060*/ 	.byte	0x04, 0x2f
        /*0062*/ 	.short	(.L_17 - .L_16)
	.align		4
.L_16:
        /*0064*/ 	.word	index@(_Z9fillSpacePicii)
        /*0068*/ 	.word	0x00000020


	//----- nvinfo : EIATTR_FRAME_SIZE
	.align		4
.L_17:
        /*006c*/ 	.byte	0x04, 0x11
        /*006e*/ 	.short	(.L_19 - .L_18)
	.align		4
.L_18:
        /*0070*/ 	.word	index@(_Z9fillSpacePicii)
        /*0074*/ 	.word	0x00000000


	//----- nvinfo : EIATTR_MIN_STACK_SIZE
	.align		4
.L_19:
        /*0078*/ 	.byte	0x04, 0x12
        /*007a*/ 	.short	(.L_21 - .L_20)
	.align		4
.L_20:
        /*007c*/ 	.word	index@(_Z9fillSpacePicii)
        /*0080*/ 	.word	0x00000000


	//----- nvinfo : EIATTR_MIN_STACK_SIZE
	.align		4
.L_21:
        /*0084*/ 	.byte	0x04, 0x12
        /*0086*/ 	.short	(.L_23 - .L_22)
	.align		4
.L_22:
        /*0088*/ 	.word	index@(_Z18computeMatrixRightiiPiS_S_S_)
        /*008c*/ 	.word	0x00000000


	//----- nvinfo : EIATTR_MIN_STACK_SIZE
	.align		4
.L_23:
        /*0090*/ 	.byte	0x04, 0x12
        /*0092*/ 	.short	(.L_25 - .L_24)
	.align		4
.L_24:
        /*0094*/ 	.word	index@(_Z17computeMatrixLeftiiPiS_S_S_)
        /*0098*/ 	.word	0x00000000


	//----- nvinfo : EIATTR_MIN_STACK_SIZE
	.align		4
.L_25:
        /*009c*/ 	.byte	0x04, 0x12
        /*009e*/ 	.short	(.L_27 - .L_26)
	.align		4
.L_26:
        /*00a0*/ 	.word	index@(_Z17computeMatrixDowniiPiS_S_S_)
        /*00a4*/ 	.word	0x00000000


	//----- nvinfo : EIATTR_MIN_STACK_SIZE
	.align		4
.L_27:
        /*00a8*/ 	.byte	0x04, 0x12
        /*00aa*/ 	.short	(.L_29 - .L_28)
	.align		4
.L_28:
        /*00ac*/ 	.word	index@(_Z15computeMatrixUpiiPiS_S_S_)
        /*00b0*/ 	.word	0x00000000
.L_29:


//--------------------- .nv.compat                --------------------------
	.section	.nv.compat,"",@"SHT_CUDA_COMPAT_INFO"
	.align	4
        /*0000*/ 	.byte	0x02, 0x09, 0x00, 0x00, 0x02, 0x02, 0x01, 0x00, 0x02, 0x05, 0x05, 0x00, 0x03, 0x07, 0x01, 0x01
        /*0010*/ 	.byte	0x02, 0x03, 0x00, 0x00, 0x02, 0x06, 0x01, 0x00, 0x04, 0x0b, 0x08, 0x00, 0x09, 0x00, 0x00, 0x00
        /*0020*/ 	.byte	0x00, 0x00, 0x00, 0x00


//--------------------- .nv.info._Z9fillSpacePicii --------------------------
	.section	.nv.info._Z9fillSpacePicii,"",@"SHT_CUDA_INFO"
	.sectionflags	@""
	.align	4


	//----- nvinfo : EIATTR_CUDA_API_VERSION
	.align		4
        /*0000*/ 	.byte	0x04, 0x37
        /*0002*/ 	.short	(.L_31 - .L_30)
.L_30:
        /*0004*/ 	.word	0x00000082


	//----- nvinfo : EIATTR_KPARAM_INFO
	.align		4
.L_31:
        /*0008*/ 	.byte	0x04, 0x17
        /*000a*/ 	.short	(.L_33 - .L_32)
.L_32:
        /*000c*/ 	.word	0x00000000
        /*0010*/ 	.short	0x0003
        /*0012*/ 	.short	0x0010
        /*0014*/ 	.byte	0x00, 0xf0, 0x11, 0x00


	//----- nvinfo : EIATTR_KPARAM_INFO
	.align		4
.L_33:
        /*0018*/ 	.byte	0x04, 0x17
        /*001a*/ 	.short	(.L_35 - .L_34)
.L_34:
        /*001c*/ 	.word	0x00000000
        /*0020*/ 	.short	0x0002
        /*0022*/ 	.short	0x000c
        /*0024*/ 	.byte	0x00, 0xf0, 0x11, 0x00


	//----- nvinfo : EIATTR_KPARAM_INFO
	.align		4
.L_35:
        /*0028*/ 	.byte	0x04, 0x17
        /*002a*/ 	.short	(.L_37 - .L_36)
.L_36:
        /*002c*/ 	.word	0x00000000
        /*0030*/ 	.short	0x0001
        /*0032*/ 	.short	0x0008
        /*0034*/ 	.byte	0x00, 0xf0, 0x05, 0x00


	//----- nvinfo : EIATTR_KPARAM_INFO
	.align		4
.L_37:
        /*0038*/ 	.byte	0x04, 0x17
        /*003a*/ 	.short	(.L_39 - .L_38)
.L_38:
        /*003c*/ 	.word	0x00000000
        /*0040*/ 	.short	0x0000
        /*0042*/ 	.short	0x0000
        /*0044*/ 	.byte	0x00, 0xf5, 0x21, 0x00


	//----- nvinfo : EIATTR_SPARSE_MMA_MASK
	.align		4
.L_39:
        /*0048*/ 	.byte	0x03, 0x50
        /*004a*/ 	.short	0x0000


	//----- nvinfo : EIATTR_MAXREG_COUNT
	.align		4
        /*004c*/ 	.byte	0x03, 0x1b
        /*004e*/ 	.short	0x00ff


	//----- nvinfo : EIATTR_MERCURY_ISA_VERSION
	.align		4
        /*0050*/ 	.byte	0x03, 0x5f
        /*0052*/ 	.short	0x0101


	//----- nvinfo : EIATTR_VRC_CTA_INIT_COUNT
	.align		4
        /*0054*/ 	.byte	0x02, 0x4a
	.zero		1
	.zero		1


	//----- nvinfo : EIATTR_EXIT_INSTR_OFFSETS
	.align		4
        /*0058*/ 	.byte	0x04, 0x1c
        /*005a*/ 	.short	(.L_41 - .L_40)


	//   ....[0]....
.L_40:
        /*005c*/ 	.word	0x000000c0


	//   ....[1]....
        /*0060*/ 	.word	0x000000f0


	//   ....[2]....
        /*0064*/ 	.word	0x00000110


	//   ....[3]....
        /*0068*/ 	.word	0x00000760


	//   ....[4]....
        /*006c*/ 	.word	0x00000790


	//   ....[5]....
        /*0070*/ 	.word	0x00000ed0


	//   ....[6]....
        /*0074*/ 	.word	0x00000f30


	//   ....[7]....
        /*0078*/ 	.word	0x00000f60


	//   ....[8]....
        /*007c*/ 	.word	0x00001670


	//   ....[9]....
        /*0080*/ 	.word	0x000016c0


	//   ....[10]....
        /*0084*/ 	.word	0x00001cf0


	//----- nvinfo : EIATTR_CRS_STACK_SIZE
	.align		4
.L_41:
        /*0088*/ 	.byte	0x04, 0x1e
        /*008a*/ 	.short	(.L_43 - .L_42)
.L_42:
        /*008c*/ 	.word	0x00000000


	//----- nvinfo : EIATTR_CBANK_PARAM_SIZE
	.align		4
.L_43:
        /*0090*/ 	.byte	0x03, 0x19
        /*0092*/ 	.short	0x0014


	//----- nvinfo : EIATTR_PARAM_CBANK
	.align		4
        /*0094*/ 	.byte	0x04, 0x0a
        /*0096*/ 	.short	(.L_45 - .L_44)
	.align		4
.L_44:
        /*0098*/ 	.word	index@(.nv.constant0._Z9fillSpacePicii)
        /*009c*/ 	.short	0x0380
        /*009e*/ 	.short	0x0014


	//----- nvinfo : EIATTR_SW_WAR
	.align		4
.L_45:
        /*00a0*/ 	.byte	0x04, 0x36
        /*00a2*/ 	.short	(.L_47 - .L_46)
.L_46:
        /*00a4*/ 	.word	0x00000008
.L_47:


//--------------------- .nv.info._Z18computeMatrixRightiiPiS_S_S_ --------------------------
	.section	.nv.info._Z18computeMatrixRightiiPiS_S_S_,"",@"SHT_CUDA_INFO"
	.sectionflags	@""
	.align	4


	//----- nvinfo : EIATTR_CUDA_API_VERSION
	.align		4
        /*0000*/ 	.byte	0x04, 0x37
        /*0002*/ 	.short	(.L_49 - .L_48)
.L_48:
        /*0004*/ 	.word	0x00000082


	//----- nvinfo : EIATTR_KPARAM_INFO
	.align		4
.L_49:
        /*0008*/ 	.byte	0x04, 0x17
        /*000a*/ 	.short	(.L_51 - .L_50)
.L_50:
        /*000c*/ 	.word	0x00000000
        /*0010*/ 	.short	0x0005
        /*0012*/ 	.short	0x0020
        /*0014*/ 	.byte	0x00, 0xf5, 0x21, 0x00


	//----- nvinfo : EIATTR_KPARAM_INFO
	.align		4
.L_51:
        /*0018*/ 	.byte	0x04, 0x17
        /*001a*/ 	.short	(.L_53 - .L_52)
.L_52:
        /*001c*/ 	.word	0x00000000
        /*0020*/ 	.short	0x0004
        /*0022*/ 	.short	0x0018
        /*0024*/ 	.byte	0x00, 0xf5, 0x21, 0x00


	//----- nvinfo : EIATTR_KPARAM_INFO
	.align		4
.L_53:
        /*0028*/ 	.byte	0x04, 0x17
        /*002a*/ 	.short	(.L_55 - .L_54)
.L_54:
        /*002c*/ 	.word	0x00000000
        /*0030*/ 	.short	0x0003
        /*0032*/ 	.short	0x0010
        /*0034*/ 	.byte	0x00, 0xf5, 0x21, 0x00


	//----- nvinfo : EIATTR_KPARAM_INFO
	.align		4
.L_55:
        /*0038*/ 	.byte	0x04, 0x17
        /*003a*/ 	.short	(.L_57 - .L_56)
.L_56:
        /*003c*/ 	.word	0x00000000
        /*0040*/ 	.short	0x0002
        /*0042*/ 	.short	0x0008
        /*0044*/ 	.byte	0x00, 0xf5, 0x21, 0x00


	//----- nvinfo : EIATTR_KPARAM_INFO
	.align		4
.L_57:
        /*0048*/ 	.byte	0x04, 0x17
        /*004a*/ 	.short	(.L_59 - .L_58)
.L_58:
        /*004c*/ 	.word	0x00000000
        /*0050*/ 	.short	0x0001
        /*0052*/ 	.short	0x0004
        /*0054*/ 	.byte	0x00, 0xf0, 0x11, 0x00


	//----- nvinfo : EIATTR_KPARAM_INFO
	.align		4
.L_59:
        /*0058*/ 	.byte	0x04, 0x17
        /*005a*/ 	.short	(.L_61 - .L_60)
.L_60:
        /*005c*/ 	.word	0x00000000
        /*0060*/ 	.short	0x0000
        /*0062*/ 	.short	0x0000
        /*0064*/ 	.byte	0x00, 0xf0, 0x11, 0x00


	//----- nvinfo : EIATTR_SPARSE_MMA_MASK
	.align		4
.L_61:
        /*0068*/ 	.byte	0x03, 0x50
        /*006a*/ 	.short	0x0000


	//----- nvinfo : EIATTR_MAXREG_COUNT
	.align		4
        /*006c*/ 	.byte	0x03, 0x1b
        /*006e*/ 	.short	0x00ff


	//----- nvinfo : EIATTR_MERCURY_ISA_VERSION
	.align		4
        /*0070*/ 	.byte	0x03, 0x5f
        /*0072*/ 	.short	0x0101


	//----- nvinfo : EIATTR_INT_WARP_WIDE_INSTR_OFFSETS
	.align		4
        /*0074*/ 	.byte	0x04, 0x31
        /*0076*/ 	.short	(.L_63 - .L_62)


	//   ....[0]....
.L_62:
        /*0078*/ 	.word	0x000002c0


	//   ....[1]....
        /*007c*/ 	.word	0x000002d0


	//   ....[2]....
        /*0080*/ 	.word	0x00000580


	//   ....[3]....
        /*0084*/ 	.word	0x00000590


	//   ....[4]....
        /*0088*/ 	.word	0x000006f0


	//   ....[5]....
        /*008c*/ 	.word	0x00000700


	//   ....[6]....
        /*0090*/ 	.word	0x00000860


	//   ....[7]....
        /*0094*/ 	.word	0x00000870


	//   ....[8]....
        /*0098*/ 	.word	0x000009d0


	//   ....[9]....
        /*009c*/ 	.word	0x000009e0


	//----- nvinfo : EIATTR_VRC_CTA_INIT_COUNT
	.align		4
.L_63:
        /*00a0*/ 	.byte	0x02, 0x4a
	.zero		1
	.zero		1


	//----- nvinfo : EIATTR_EXIT_INSTR_OFFSETS
	.align		4
        /*00a4*/ 	.byte	0x04, 0x1c
        /*00a6*/ 	.short	(.L_65 - .L_64)


	//   ....[0]....
.L_64:
        /*00a8*/ 	.word	0x00000070


	//   ....[1]....
        /*00ac*/ 	.word	0x000003f0


	//   ....[2]....
        /*00b0*/ 	.word	0x00000ae0


	//----- nvinfo : EIATTR_CRS_STACK_SIZE
	.align		4
.L_65:
        /*00b4*/ 	.byte	0x04, 0x1e
        /*00b6*/ 	.short	(.L_67 - .L_66)
.L_66:
        /*00b8*/ 	.word	0x00000000


	//----- nvinfo : EIATTR_CBANK_PARAM_SIZE
	.align		4
.L_67:
        /*00bc*/ 	.byte	0x03, 0x19
        /*00be*/ 	.short	0x0028


	//----- nvinfo : EIATTR_PARAM_CBANK
	.align		4
        /*00c0*/ 	.byte	0x04, 0x0a
        /*00c2*/ 	.short	(.L_69 - .L_68)
	.align		4
.L_68:
        /*00c4*/ 	.word	index@(.nv.constant0._Z18computeMatrixRightiiPiS_S_S_)
        /*00c8*/ 	.short	0x0380
        /*00ca*/ 	.short	0x0028


	//----- nvinfo : EIATTR_SW_WAR
	.align		4
.L_69:
        /*00cc*/ 	.byte	0x04, 0x36
        /*00ce*/ 	.short	(.L_71 - .L_70)
.L_70:
        /*00d0*/ 	.word	0x00000008
.L_71:


//--------------------- .nv.info._Z17computeMatrixLeftiiPiS_S_S_ --------------------------
	.section	.nv.info._Z17computeMatrixLeftiiPiS_S_S_,"",@"SHT_CUDA_INFO"
	.sectionflags	@""
	.align	4


	//----- nvinfo : EIATTR_CUDA_API_VERSION
	.align		4
        /*0000*/ 	.byte	0x04, 0x37
        /*0002*/ 	.short	(.L_73 - .L_72)
.L_72:
        /*0004*/ 	.word	0x00000082


	//----- nvinfo : EIATTR_KPARAM_INFO
	.align		4
.L_73:
        /*0008*/ 	.byte	0x04, 0x17
        /*000a*/ 	.short	(.L_75 - .L_74)
.L_74:
        /*000c*/ 	.word	0x00000000
        /*0010*/ 	.short	0x0005
        /*0012*/ 	.short	0x0020
        /*0014*/ 	.byte	0x00, 0xf5, 0x21, 0x00


	//----- nvinfo : EIATTR_KPARAM_INFO
	.align		4
.L_75:
        /*0018*/ 	.byte	0x04, 0x17
        /*001a*/ 	.short	(.L_77 - .L_76)
.L_76:
        /*001c*/ 	.word	0x00000000
        /*0020*/ 	.short	0x0004
        /*0022*/ 	.short	0x0018
        /*0024*/ 	.byte	0x00, 0xf5, 0x21, 0x00


	//----- nvinfo : EIATTR_KPARAM_INFO
	.align		4
.L_77:
        /*0028*/ 	.byte	0x04, 0x17
        /*002a*/ 	.short	(.L_79 - .L_78)
.L_78:
        /*002c*/ 	.word	0x00000000
        /*0030*/ 	.short	0x0003
        /*0032*/ 	.short	0x0010
        /*0034*/ 	.byte	0x00, 0xf5, 0x21, 0x00


	//----- nvinfo : EIATTR_KPARAM_INFO
	.align		4
.L_79:
        /*0038*/ 	.byte	0x04, 0x17
        /*003a*/ 	.short	(.L_81 - .L_80)
.L_80:
        /*003c*/ 	.word	0x00000000
        /*0040*/ 	.short	0x0002
        /*0042*/ 	.short	0x0008
        /*0044*/ 	.byte	0x00, 0xf5, 0x21, 0x00


	//----- nvinfo : EIATTR_KPARAM_INFO
	.align		4
.L_81:
        /*0048*/ 	.byte	0x04, 0x17
        /*004a*/ 	.short	(.L_83 - .L_82)
.L_82:
        /*004c*/ 	.word	0x00000000
        /*0050*/ 	.short	0x0001
        /*0052*/ 	.short	0x0004
        /*0054*/ 	.byte	0x00, 0xf0, 0x11, 0x00


	//----- nvinfo : EIATTR_KPARAM_INFO
	.align		4
.L_83:
        /*0058*/ 	.byte	0x04, 0x17
        /*005a*/ 	.short	(.L_85 - .L_84)
.L_84:
        /*005c*/ 	.word	0x00000000
        /*0060*/ 	.short	0x0000
        /*0062*/ 	.short	0x0000
        /*0064*/ 	.byte	0x00, 0xf0, 0x11, 0x00


	//----- nvinfo : EIATTR_SPARSE_MMA_MASK
	.align		4
.L_85:
        /*0068*/ 	.byte	0x03, 0x50
        /*006a*/ 	.short	0x0000


	//----- nvinfo : EIATTR_MAXREG_COUNT
	.align		4
        /*006c*/ 	.byte	0x03, 0x1b
        /*006e*/ 	.short	0x00ff


	//----- nvinfo : EIATTR_MERCURY_ISA_VERSION
	.align		4
        /*0070*/ 	.byte	0x03, 0x5f
        /*0072*/ 	.short	0x0101


	//----- nvinfo : EIATTR_INT_WARP_WIDE_INSTR_OFFSETS
	.align		4
        /*0074*/ 	.byte	0x04, 0x31
        /*0076*/ 	.short	(.L_87 - .L_86)


	//   ....[0]....
.L_86:
        /*0078*/ 	.word	0x00000210


	//   ....[1]....
        /*007c*/ 	.word	0x00000230


	//   ....[2]....
        /*0080*/ 	.word	0x00000380


	//   ....[3]....
        /*0084*/ 	.word	0x000003a0


	//   ....[4]....
        /*0088*/ 	.word	0x000004f0


	//   ....[5]....
        /*008c*/ 	.word	0x00000510


	//   ....[6]....
        /*0090*/ 	.word	0x00000680


	//   ....[7]....
        /*0094*/ 	.word	0x000006a0


	//   ....[8]....
        /*0098*/ 	.word	0x000008d0


	//   ....[9]....
        /*009c*/ 	.word	0x000008f0


	//----- nvinfo : EIATTR_VRC_CTA_INIT_COUNT
	.align		4
.L_87:
        /*00a0*/ 	.byte	0x02, 0x4a
	.zero		1
	.zero		1


	//----- nvinfo : EIATTR_EXIT_INSTR_OFFSETS
	.align		4
        /*00a4*/ 	.byte	0x04, 0x1c
        /*00a6*/ 	.short	(.L_89 - .L_88)


	//   ....[0]....
.L_88:
        /*00a8*/ 	.word	0x00000060


	//   ....[1]....
        /*00ac*/ 	.word	0x00000090


	//   ....[2]....
        /*00b0*/ 	.word	0x00000780


	//   ....[3]....
        /*00b4*/ 	.word	0x000009c0


	//----- nvinfo : EIATTR_CRS_STACK_SIZE
	.align		4
.L_89:
        /*00b8*/ 	.byte	0x04, 0x1e
        /*00ba*/ 	.short	(.L_91 - .L_90)
.L_90:
        /*00bc*/ 	.word	0x00000000


	//----- nvinfo : EIATTR_CBANK_PARAM_SIZE
	.align		4
.L_91:
        /*00c0*/ 	.byte	0x03, 0x19
        /*00c2*/ 	.short	0x0028


	//----- nvinfo : EIATTR_PARAM_CBANK
	.align		4
        /*00c4*/ 	.byte	0x04, 0x0a
        /*00c6*/ 	.short	(.L_93 - .L_92)
	.align		4
.L_92:
        /*00c8*/ 	.word	index@(.nv.constant0._Z17computeMatrixLeftiiPiS_S_S_)
        /*00cc*/ 	.short	0x0380
        /*00ce*/ 	.short	0x0028


	//----- nvinfo : EIATTR_SW_WAR
	.align		4
.L_93:
        /*00d0*/ 	.byte	0x04, 0x36
        /*00d2*/ 	.short	(.L_95 - .L_94)
.L_94:
        /*00d4*/ 	.word	0x00000008
.L_95:


//--------------------- .nv.info._Z17computeMatrixDowniiPiS_S_S_ --------------------------
	.section	.nv.info._Z17computeMatrixDowniiPiS_S_S_,"",@"SHT_CUDA_INFO"
	.sectionflags	@""
	.align	4


	//----- nvinfo : EIATTR_CUDA_API_VERSION
	.align		4
        /*0000*/ 	.byte	0x04, 0x37
        /*0002*/ 	.short	(.L_97 - .L_96)
.L_96:
        /*0004*/ 	.word	0x00000082


	//----- nvinfo : EIATTR_KPARAM_INFO
	.align		4
.L_97:
        /*0008*/ 	.byte	0x04, 0x17
        /*000a*/ 	.short	(.L_99 - .L_98)
.L_98:
        /*000c*/ 	.word	0x00000000
        /*0010*/ 	.short	0x0005
        /*0012*/ 	.short	0x0020
        /*0014*/ 	.byte	0x00, 0xf5, 0x21, 0x00


	//----- nvinfo : EIATTR_KPARAM_INFO
	.align		4
.L_99:
        /*0018*/ 	.byte	0x04, 0x17
        /*001a*/ 	.short	(.L_101 - .L_100)
.L_100:
        /*001c*/ 	.word	0x00000000
        /*0020*/ 	.short	0x0004
        /*0022*/ 	.short	0x0018
        /*0024*/ 	.byte	0x00, 0xf5, 0x21, 0x00


	//----- nvinfo : EIATTR_KPARAM_INFO
	.align		4
.L_101:
        /*0028*/ 	.byte	0x04, 0x17
        /*002a*/ 	.short	(.L_103 - .L_102)
.L_102:
        /*002c*/ 	.word	0x00000000
        /*0030*/ 	.short	0x0003
        /*0032*/ 	.short	0x0010
        /*0034*/ 	.byte	0x00, 0xf5, 0x21, 0x00


	//----- nvinfo : EIATTR_KPARAM_INFO
	.align		4
.L_103:
        /*0038*/ 	.byte	0x04, 0x17
        /*003a*/ 	.short	(.L_105 - .L_104)
.L_104:
        /*003c*/ 	.word	0x00000000
        /*0040*/ 	.short	0x0002
        /*0042*/ 	.short	0x0008
        /*0044*/ 	.byte	0x00, 0xf5, 0x21, 0x00


	//----- nvinfo : EIATTR_KPARAM_INFO
	.align		4
.L_105:
        /*0048*/ 	.byte	0x04, 0x17
        /*004a*/ 	.short	(.L_107 - .L_106)
.L_106:
        /*004c*/ 	.word	0x00000000
        /*0050*/ 	.short	0x0001
        /*0052*/ 	.short	0x0004
        /*0054*/ 	.byte	0x00, 0xf0, 0x11, 0x00


	//----- nvinfo : EIATTR_KPARAM_INFO
	.align		4
.L_107:
        /*0058*/ 	.byte	0x04, 0x17
        /*005a*/ 	.short	(.L_109 - .L_108)
.L_108:
        /*005c*/ 	.word	0x00000000
        /*0060*/ 	.short	0x0000
        /*0062*/ 	.short	0x0000
        /*0064*/ 	.byte	0x00, 0xf0, 0x11, 0x00


	//----- nvinfo : EIATTR_SPARSE_MMA_MASK
	.align		4
.L_109:
        /*0068*/ 	.byte	0x03, 0x50
        /*006a*/ 	.short	0x0000


	//----- nvinfo : EIATTR_MAXREG_COUNT
	.align		4
        /*006c*/ 	.byte	0x03, 0x1b
        /*006e*/ 	.short	0x00ff


	//----- nvinfo : EIATTR_MERCURY_ISA_VERSION
	.align		4
        /*0070*/ 	.byte	0x03, 0x5f
        /*0072*/ 	.short	0x0101


	//----- nvinfo : EIATTR_INT_WARP_WIDE_INSTR_OFFSETS
	.align		4
        /*0074*/ 	.byte	0x04, 0x31
        /*0076*/ 	.short	(.L_111 - .L_110)


	//   ....[0]....
.L_110:
        /*0078*/ 	.word	0x000002b0


	//   ....[1]....
        /*007c*/ 	.word	0x00000320


	//   ....[2]....
        /*0080*/ 	.word	0x000005b0


	//   ....[3]....
        /*0084*/ 	.word	0x00000620


	//   ....[4]....
        /*0088*/ 	.word	0x00000730


	//   ....[5]....
        /*008c*/ 	.word	0x000007a0


	//   ....[6]....
        /*0090*/ 	.word	0x000008a0


	//   ....[7]....
        /*0094*/ 	.word	0x00000910


	//   ....[8]....
        /*0098*/ 	.word	0x00000a10


	//   ....[9]....
        /*009c*/ 	.word	0x00000a20


	//----- nvinfo : EIATTR_VRC_CTA_INIT_COUNT
	.align		4
.L_111:
        /*00a0*/ 	.byte	0x02, 0x4a
	.zero		1
	.zero		1


	//----- nvinfo : EIATTR_EXIT_INSTR_OFFSETS
	.align		4
        /*00a4*/ 	.byte	0x04, 0x1c
        /*00a6*/ 	.short	(.L_113 - .L_112)


	//   ....[0]....
.L_112:
        /*00a8*/ 	.word	0x00000080


	//   ....[1]....
        /*00ac*/ 	.word	0x000003b0


	//   ....[2]....
        /*00b0*/ 	.word	0x00000b70


	//----- nvinfo : EIATTR_CRS_STACK_SIZE
	.align		4
.L_113:
        /*00b4*/ 	.byte	0x04, 0x1e
        /*00b6*/ 	.short	(.L_115 - .L_114)
.L_114:
        /*00b8*/ 	.word	0x00000000


	//----- nvinfo : EIATTR_CBANK_PARAM_SIZE
	.align		4
.L_115:
        /*00bc*/ 	.byte	0x03, 0x19
        /*00be*/ 	.short	0x0028


	//----- nvinfo : EIATTR_PARAM_CBANK
	.align		4
        /*00c0*/ 	.byte	0x04, 0x0a
        /*00c2*/ 	.short	(.L_117 - .L_116)
	.align		4
.L_116:
        /*00c4*/ 	.word	index@(.nv.constant0._Z17computeMatrixDowniiPiS_S_S_)
        /*00c8*/ 	.short	0x0380
        /*00ca*/ 	.short	0x0028


	//----- nvinfo : EIATTR_SW_WAR
	.align		4
.L_117:
        /*00cc*/ 	.byte	0x04, 0x36
        /*00ce*/ 	.short	(.L_119 - .L_118)
.L_118:
        /*00d0*/ 	.word	0x00000008
.L_119:


//--------------------- .nv.info._Z15computeMatrixUpiiPiS_S_S_ --------------------------
	.section	.nv.info._Z15computeMatrixUpiiPiS_S_S_,"",@"SHT_CUDA_INFO"
	.sectionflags	@""
	.align	4


	//----- nvinfo : EIATTR_CUDA_API_VERSION
	.align		4
        /*0000*/ 	.byte	0x04, 0x37
        /*0002*/ 	.short	(.L_121 - .L_120)
.L_120:
        /*0004*/ 	.word	0x00000082


	//----- nvinfo : EIATTR_KPARAM_INFO
	.align		4
.L_121:
        /*0008*/ 	.byte	0x04, 0x17
        /*000a*/ 	.short	(.L_123 - .L_122)
.L_122:
        /*000c*/ 	.word	0x00000000
        /*0010*/ 	.short	0x0005
        /*0012*/ 	.short	0x0020
        /*0014*/ 	.byte	0x00, 0xf5, 0x21, 0x00


	//----- nvinfo : EIATTR_KPARAM_INFO
	.align		4
.L_123:
        /*0018*/ 	.byte	0x04, 0x17
        /*001a*/ 	.short	(.L_125 - .L_124)
.L_124:
        /*001c*/ 	.word	0x00000000
        /*0020*/ 	.short	0x0004
        /*0022*/ 	.short	0x0018
        /*0024*/ 	.byte	0x00, 0xf5, 0x21, 0x00


	//----- nvinfo : EIATTR_KPARAM_INFO
	.align		4
.L_125:
        /*0028*/ 	.byte	0x04, 0x17
        /*002a*/ 	.short	(.L_127 - .L_126)
.L_126:
        /*002c*/ 	.word	0x00000000
        /*0030*/ 	.short	0x0003
        /*0032*/ 	.short	0x0010
        /*0034*/ 	.byte	0x00, 0xf5, 0x21, 0x00


	//----- nvinfo : EIATTR_KPARAM_INFO
	.align		4
.L_127:
        /*0038*/ 	.byte	0x04, 0x17
        /*003a*/ 	.short	(.L_129 - .L_128)
.L_128:
        /*003c*/ 	.word	0x00000000
        /*0040*/ 	.short	0x0002
        /*0042*/ 	.short	0x0008
        /*0044*/ 	.byte	0x00, 0xf5, 0x21, 0x00


	//----- nvinfo : EIATTR_KPARAM_INFO
	.align		4
.L_129:
        /*0048*/ 	.byte	0x04, 0x17
        /*004a*/ 	.short	(.L_131 - .L_130)
.L_130:
        /*004c*/ 	.word	0x00000000
        /*0050*/ 	.short	0x0001
        /*0052*/ 	.short	0x0004
        /*0054*/ 	.byte	0x00, 0xf0, 0x11, 0x00


	//----- nvinfo : EIATTR_KPARAM_INFO
	.align		4
.L_131:
        /*0058*/ 	.byte	0x04, 0x17
        /*005a*/ 	.short	(.L_133 - .L_132)
.L_132:
        /*005c*/ 	.word	0x00000000
        /*0060*/ 	.short	0x0000
        /*0062*/ 	.short	0x0000
        /*0064*/ 	.byte	0x00, 0xf0, 0x11, 0x00


	//----- nvinfo : EIATTR_SPARSE_MMA_MASK
	.align		4
.L_133:
        /*0068*/ 	.byte	0x03, 0x50
        /*006a*/ 	.short	0x0000


	//----- nvinfo : EIATTR_MAXREG_COUNT
	.align		4
        /*006c*/ 	.byte	0x03, 0x1b
        /*006e*/ 	.short	0x00ff


	//----- nvinfo : EIATTR_MERCURY_ISA_VERSION
	.align		4
        /*0070*/ 	.byte	0x03, 0x5f
        /*0072*/ 	.short	0x0101


	//----- nvinfo : EIATTR_INT_WARP_WIDE_INSTR_OFFSETS
	.align		4
        /*0074*/ 	.byte	0x04, 0x31
        /*0076*/ 	.short	(.L_135 - .L_134)


	//   ....[0]....
.L_134:
        /*0078*/ 	.word	0x00000290


	//   ....[1]....
        /*007c*/ 	.word	0x000002a0


	//   ....[2]....
        /*0080*/ 	.word	0x00000400


	//   ....[3]....
        /*0084*/ 	.word	0x00000410


	//   ....[4]....
        /*0088*/ 	.word	0x00000560


	//   ....[5]....
        /*008c*/ 	.word	0x00000570


	//   ....[6]....
        /*0090*/ 	.word	0x000006e0


	//   ....[7]....
        /*0094*/ 	.word	0x000006f0


	//   ....[8]....
        /*0098*/ 	.word	0x000009d0


	//   ....[9]....
        /*009c*/ 	.word	0x000009e0


	//----- nvinfo : EIATTR_VRC_CTA_INIT_COUNT
	.align		4
.L_135:
        /*00a0*/ 	.byte	0x02, 0x4a
	.zero		1
	.zero		1


	//----- nvinfo : EIATTR_EXIT_INSTR_OFFSETS
	.align		4
        /*00a4*/ 	.byte	0x04, 0x1c
        /*00a6*/ 	.short	(.L_137 - .L_136)


	//   ....[0]....
.L_136:
        /*00a8*/ 	.word	0x00000060


	//   ....[1]....
        /*00ac*/ 	.word	0x000000a0


	//   ....[2]....
        /*00b0*/ 	.word	0x00000850


	//   ....[3]....
        /*00b4*/ 	.word	0x00000ad0


	//----- nvinfo : EIATTR_CRS_STACK_SIZE
	.align		4
.L_137:
        /*00b8*/ 	.byte	0x04, 0x1e
        /*00ba*/ 	.short	(.L_139 - .L_138)
.L_138:
        /*00bc*/ 	.word	0x00000000


	//----- nvinfo : EIATTR_CBANK_PARAM_SIZE
	.align		4
.L_139:
        /*00c0*/ 	.byte	0x03, 0x19
        /*00c2*/ 	.short	0x0028


	//----- nvinfo : EIATTR_PARAM_CBANK
	.align		4
        /*00c4*/ 	.byte	0x04, 0x0a
        /*00c6*/ 	.short	(.L_141 - .L_140)
	.align		4
.L_140:
        /*00c8*/ 	.word	index@(.nv.constant0._Z15computeMatrixUpiiPiS_S_S_)
        /*00cc*/ 	.short	0x0380
        /*00ce*/ 	.short	0x0028


	//----- nvinfo : EIATTR_SW_WAR
	.align		4
.L_141:
        /*00d0*/ 	.byte	0x04, 0x36
        /*00d2*/ 	.short	(.L_143 - .L_142)
.L_142:
        /*00d4*/ 	.word	0x00000008
.L_143:


//--------------------- .nv.callgraph             --------------------------
	.section	.nv.callgraph,"",@"SHT_CUDA_CALLGRAPH"
	.align	4
	.sectionentsize	8
	.align		4
        /*0000*/ 	.word	0x00000000
	.align		4
        /*0004*/ 	.word	0xffffffff
	.align		4
        /*0008*/ 	.word	0x00000000
	.align		4
        /*000c*/ 	.word	0xfffffffe
	.align		4
        /*0010*/ 	.word	0x00000000
	.align		4
        /*0014*/ 	.word	0xfffffffd
	.align		4
        /*0018*/ 	.word	0x00000000
	.align		4
        /*001c*/ 	.word	0xfffffffc


//--------------------- .text._Z9fillSpacePicii   --------------------------
	.section	.text._Z9fillSpacePicii,"ax",@progbits
	.align	128
        .global         _Z9fillSpacePicii
        .type           _Z9fillSpacePicii,@function
        .size           _Z9fillSpacePicii,(.L_x_121 - _Z9fillSpacePicii)
        .other          _Z9fillSpacePicii,@"STO_CUDA_ENTRY STV_DEFAULT"
_Z9fillSpacePicii:
.text._Z9fillSpacePicii:
[----:B------:R-:W-:Y:S08]  /*0000*/  LDC R1, c[0x0][0x37c] ;  /* 0x0000df00ff017b82 */ /* 0x000ff00000000800 */
[----:B------:R-:W0:Y:S01]  /*0010*/  LDC.U8 R2, c[0x0][0x388] ;  /* 0x0000e200ff027b82 */ /* 0x000e220000000000 */
[----:B------:R-:W1:Y:S01]  /*0020*/  S2R R0, SR_CTAID.X ;  /* 0x0000000000007919 */ /* 0x000e620000002500 */
[----:B------:R-:W2:Y:S01]  /*0030*/  LDCU.64 UR6, c[0x0][0x358] ;  /* 0x00006b00ff0677ac */ /* 0x000ea20008000a00 */
[----:B------:R-:W1:Y:S01]  /*0040*/  S2R R3, SR_TID.X ;  /* 0x0000000000037919 */ /* 0x000e620000002100 */
[----:B0-----:R-:W-:-:S04]  /*0050*/  PRMT R2, R2, 0x8880, RZ ;  /* 0x0000888002027816 */ /* 0x001fc800000000ff */
[----:B------:R-:W-:Y:S01]  /*0060*/  ISETP.GT.AND P0, PT, R2, 0x72, PT ;  /* 0x000000720200780c */ /* 0x000fe20003f04270 */
[----:B-1----:R-:W-:-:S12]  /*0070*/  IMAD R0, R0, 0x2, R3 ;  /* 0x0000000200007824 */ /* 0x002fd800078e0203 */
[----:B--2---:R-:W-:Y:S05]  /*0080*/  @P0 BRA `(.L_x_0) ;  /* 0x0000000c009c0947 */ /* 0x004fea0003800000 */
[----:B------:R-:W-:-:S13]  /*0090*/  ISETP.NE.AND P0, PT, R2, 0x61, PT ;  /* 0x000000610200780c */ /* 0x000fda0003f05270 */
[----:B------:R-:W-:Y:S05]  /*00a0*/  @!P0 BRA `(.L_x_1) ;  /* 0x0000000400b08947 */ /* 0x000fea0003800000 */
[----:B------:R-:W-:-:S13]  /*00b0*/  ISETP.NE.AND P0, PT, R2, 0x64, PT ;  /* 0x000000640200780c */ /* 0x000fda0003f05270 */
[----:B------:R-:W-:Y:S05]  /*00c0*/  @P0 EXIT ;  /* 0x000000000000094d */ /* 0x000fea0003800000 */
[----:B------:R-:W0:Y:S02]  /*00d0*/  LDC R2, c[0x0][0x390] ;  /* 0x0000e400ff027b82 */ /* 0x000e240000000800 */
[----:B0-----:R-:W-:-:S13]  /*00e0*/  ISETP.GE.AND P0, PT, R2, 0x1, PT ;  /* 0x000000010200780c */ /* 0x001fda0003f06270 */
[----:B------:R-:W-:Y:S05]  /*00f0*/  @!P0 EXIT ;  /* 0x000000000000894d */ /* 0x000fea0003800000 */
[----:B------:R-:W-:-:S13]  /*0100*/  ISETP.NE.AND P0, PT, R2, 0x1, PT ;  /* 0x000000010200780c */ /* 0x000fda0003f05270 */
[----:B------:R-:W-:Y:S05]  /*0110*/  @!P0 EXIT ;  /* 0x000000000000894d */ /* 0x000fea0003800000 */
[C---:B------:R-:W-:Y:S01]  /*0120*/  VIADD R3, R2.reuse, 0xfffffffe ;  /* 0xfffffffe02037836 */ /* 0x040fe20000000000 */
[----:B------:R-:W-:Y:S01]  /*0130*/  UMOV UR4, URZ ;  /* 0x000000ff00047c82 */ /* 0x000fe20008000000 */
[----:B------:R-:W-:-:S03]  /*0140*/  VIADD R2, R2, 0xffffffff ;  /* 0xffffffff02027836 */ /* 0x000fc60000000000 */
[----:B------:R-:W-:Y:S02]  /*0150*/  ISETP.GE.U32.AND P0, PT, R3, 0x3, PT ;  /* 0x000000030300780c */ /* 0x000fe40003f06070 */
[C---:B------:R-:W-:Y:S02]  /*0160*/  LOP3.LUT R8, R2.reuse, 0x3, RZ, 0xc0, !PT ;  /* 0x0000000302087812 */ /* 0x040fe400078ec0ff */
[----:B------:R-:W-:-:S09]  /*0170*/  LOP3.LUT R6, R2, 0xfffffffc, RZ, 0xc0, !PT ;  /* 0xfffffffc02067812 */ /* 0x000fd200078ec0ff */
.L_x_21:
[----:B0-----:R-:W0:Y:S01]  /*0180*/  LDCU UR5, c[0x0][0x390] ;  /* 0x00007200ff0577ac */ /* 0x001e220008000800 */
[----:B------:R-:W-:Y:S01]  /*0190*/  IMAD.MOV.U32 R5, RZ, RZ, RZ ;  /* 0x000000ffff057224 */ /* 0x000fe200078e00ff */
[----:B------:R-:W-:-:S04]  /*01a0*/  UIADD3 UR4, UPT, UPT, UR4, 0x1, URZ ;  /* 0x0000000104047890 */ /* 0x000fc8000fffe0ff */
[----:B0-----:R-:W-:Y:S01]  /*01b0*/  UISETP.NE.AND UP0, UPT, UR4, UR5, UPT ;  /* 0x000000050400728c */ /* 0x001fe2000bf05270 */
[----:B------:R-:W-:Y:S10]  /*01c0*/  @!P0 BRA `(.L_x_2) ;  /* 0x0000000000cc8947 */ /* 0x000ff40003800000 */
[----:B------:R-:W0:Y:S01]  /*01d0*/  LDC R11, c[0x0][0x38c] ;  /* 0x0000e300ff0b7b82 */ /* 0x000e220000000800 */
[----:B------:R-:W-:-:S07]  /*01e0*/  UMOV UR5, URZ ;  /* 0x000000ff00057c82 */ /* 0x000fce0008000000 */
[----:B------:R-:W1:Y:S02]  /*01f0*/  LDC.64 R2, c[0x0][0x380] ;  /* 0x0000e000ff027b82 */ /* 0x000e640000000a00 */
.L_x_14:
[----:B01234-:R-:W-:-:S04]  /*0200*/  IMAD R5, R0, R11, UR5 ;  /* 0x0000000500057e24 */ /* 0x01ffc8000f8e020b */
[----:B-1----:R-:W-:-:S05]  /*0210*/  IMAD.WIDE R4, R5, 0x4, R2 ;  /* 0x0000000405047825 */ /* 0x002fca00078e0202 */
[----:B------:R-:W2:Y:S01]  /*0220*/  LDG.E R9, desc[UR6][R4.64] ;  /* 0x0000000604097981 */ /* 0x000ea2000c1e1900 */
[----:B------:R-:W-:Y:S01]  /*0230*/  UIADD3 UR5, UPT, UPT, UR5, 0x4, URZ ;  /* 0x0000000405057890 */ /* 0x000fe2000fffe0ff */
[----:B------:R-:W-:Y:S05]  /*0240*/  BSSY.RECONVERGENT B0, `(.L_x_3) ;  /* 0x000000b000007945 */ /* 0x000fea0003800200 */
[----:B------:R-:W-:Y:S02]  /*0250*/  ISETP.NE.AND P1, PT, R6, UR5, PT ;  /* 0x0000000506007c0c */ /* 0x000fe4000bf25270 */
[----:B--2---:R-:W-:-:S13]  /*0260*/  ISETP.NE.AND P2, PT, R9, RZ, PT ;  /* 0x000000ff0900720c */ /* 0x004fda0003f45270 */
[----:B------:R-:W-:Y:S05]  /*0270*/  @P2 BRA `(.L_x_4) ;  /* 0x0000000000082947 */ /* 0x000fea0003800000 */
[----:B------:R1:W5:Y:S01]  /*0280*/  LDG.E R7, desc[UR6][R4.64+0x4] ;  /* 0x0000040604077981 */ /* 0x000362000c1e1900 */
[----:B------:R-:W-:Y:S05]  /*0290*/  BRA `(.L_x_5) ;  /* 0x0000000000147947 */ /* 0x000fea0003800000 */
.L_x_4:
[----:B------:R-:W2:Y:S02]  /*02a0*/  LDG.E R7, desc[UR6][R4.64+0x4] ;  /* 0x0000040604077981 */ /* 0x000ea4000c1e1900 */
[----:B--2---:R-:W-:-:S13]  /*02b0*/  ISETP.NE.AND P2, PT, R7, RZ, PT ;  /* 0x000000ff0700720c */ /* 0x004fda0003f45270 */
[----:B------:R0:W-:Y:S01]  /*02c0*/  @!P2 STG.E desc[UR6][R4.64+0x4], R9 ;  /* 0x000004090400a986 */ /* 0x0001e2000c101906 */
[----:B------:R-:W-:-:S03]  /*02d0*/  @!P2 IMAD.MOV.U32 R7, RZ, RZ, R9 ;  /* 0x000000ffff07a224 */ /* 0x000fc600078e0009 */
[----:B------:R0:W-:Y:S04]  /*02e0*/  @!P2 STG.E desc[UR6][R4.64], RZ ;  /* 0x000000ff0400a986 */ /* 0x0001e8000c101906 */
.L_x_5:
[----:B------:R-:W-:Y:S05]  /*02f0*/  BSYNC.RECONVERGENT B0 ;  /* 0x0000000000007941 */ /* 0x000fea0003800200 */
.L_x_3:
[----:B-----5:R-:W-:Y:S01]  /*0300*/  ISETP.NE.AND P2, PT, R7, RZ, PT ;  /* 0x000000ff0700720c */ /* 0x020fe20003f45270 */
[----:B------:R-:W-:-:S12]  /*0310*/  BSSY.RECONVERGENT B0, `(.L_x_6) ;  /* 0x0000009000007945 */ /* 0x000fd80003800200 */
[----:B------:R-:W-:Y:S05]  /*0320*/  @P2 BRA `(.L_x_7) ;  /* 0x0000000000082947 */ /* 0x000fea0003800000 */
[----:B0-----:R2:W5:Y:S01]  /*0330*/  LDG.E R9, desc[UR6][R4.64+0x8] ;  /* 0x0000080604097981 */ /* 0x001562000c1e1900 */
[----:B------:R-:W-:Y:S05]  /*0340*/  BRA `(.L_x_8) ;  /* 0x0000000000147947 */ /* 0x000fea0003800000 */
.L_x_7:
[----:B0-----:R-:W2:Y:S02]  /*0350*/  LDG.E R9, desc[UR6][R4.64+0x8] ;  /* 0x0000080604097981 */ /* 0x001ea4000c1e1900 */
[----:B--2---:R-:W-:-:S13]  /*0360*/  ISETP.NE.AND P2, PT, R9, RZ, PT ;  /* 0x000000ff0900720c */ /* 0x004fda0003f45270 */
[----:B------:R0:W-:Y:S01]  /*0370*/  @!P2 STG.E desc[UR6][R4.64+0x8], R7 ;  /* 0x000008070400a986 */ /* 0x0001e2000c101906 */
[----:B------:R-:W-:-:S03]  /*0380*/  @!P2 IMAD.MOV.U32 R9, RZ, RZ, R7 ;  /* 0x000000ffff09a224 */ /* 0x000fc600078e0007 */
[----:B------:R0:W-:Y:S04]  /*0390*/  @!P2 STG.E desc[UR6][R4.64+0x4], RZ ;  /* 0x000004ff0400a986 */ /* 0x0001e8000c101906 */
.L_x_8:
[----:B------:R-:W-:Y:S05]  /*03a0*/  BSYNC.RECONVERGENT B0 ;  /* 0x0000000000007941 */ /* 0x000fea0003800200 */
.L_x_6:
[----:B-----5:R-:W-:Y:S01]  /*03b0*/  ISETP.NE.AND P2, PT, R9, RZ, PT ;  /* 0x000000ff0900720c */ /* 0x020fe20003f45270 */
[----:B------:R-:W-:-:S12]  /*03c0*/  BSSY.RECONVERGENT B0, `(.L_x_9) ;  /* 0x0000009000007945 */ /* 0x000fd80003800200 */
[----:B------:R-:W-:Y:S05]  /*03d0*/  @P2 BRA `(.L_x_10) ;  /* 0x0000000000082947 */ /* 0x000fea0003800000 */
[----:B0-----:R3:W5:Y:S01]  /*03e0*/  LDG.E R7, desc[UR6][R4.64+0xc] ;  /* 0x00000c0604077981 */ /* 0x001762000c1e1900 */
[----:B------:R-:W-:Y:S05]  /*03f0*/  BRA `(.L_x_11) ;  /* 0x0000000000147947 */ /* 0x000fea0003800000 */
.L_x_10:
[----:B0-----:R-:W3:Y:S02]  /*0400*/  LDG.E R7, desc[UR6][R4.64+0xc] ;  /* 0x00000c0604077981 */ /* 0x001ee4000c1e1900 */
[----:B---3--:R-:W-:-:S13]  /*0410*/  ISETP.NE.AND P2, PT, R7, RZ, PT ;  /* 0x000000ff0700720c */ /* 0x008fda0003f45270 */
[----:B------:R0:W-:Y:S01]  /*0420*/  @!P2 STG.E desc[UR6][R4.64+0xc], R9 ;  /* 0x00000c090400a986 */ /* 0x0001e2000c101906 */
[----:B------:R-:W-:-:S03]  /*0430*/  @!P2 IMAD.MOV.U32 R7, RZ, RZ, R9 ;  /* 0x000000ffff07a224 */ /* 0x000fc600078e0009 */
[----:B------:R0:W-:Y:S04]  /*0440*/  @!P2 STG.E desc[UR6][R4.64+0x8], RZ ;  /* 0x000008ff0400a986 */ /* 0x0001e8000c101906 */
.L_x_11:
[----:B------:R-:W-:Y:S05]  /*0450*/  BSYNC.RECONVERGENT B0 ;  /* 0x0000000000007941 */ /* 0x000fea0003800200 */
.L_x_9:
[----:B-----5:R-:W-:Y:S01]  /*0460*/  ISETP.NE.AND P2, PT, R7, RZ, PT ;  /* 0x000000ff0700720c */ /* 0x020fe20003f45270 */
[----:B------:R-:W-:-:S12]  /*0470*/  BSSY.RECONVERGENT B0, `(.L_x_12) ;  /* 0x0000006000007945 */ /* 0x000fd80003800200 */
[----:B------:R-:W-:Y:S05]  /*0480*/  @!P2 BRA `(.L_x_13) ;  /* 0x000000000010a947 */ /* 0x000fea0003800000 */
[----:B0-----:R-:W4:Y:S02]  /*0490*/  LDG.E R9, desc[UR6][R4.64+0x10] ;  /* 0x0000100604097981 */ /* 0x001f24000c1e1900 */
[----:B----4-:R-:W-:-:S13]  /*04a0*/  ISETP.NE.AND P2, PT, R9, RZ, PT ;  /* 0x000000ff0900720c */ /* 0x010fda0003f45270 */
[----:B------:R4:W-:Y:S04]  /*04b0*/  @!P2 STG.E desc[UR6][R4.64+0x10], R7 ;  /* 0x000010070400a986 */ /* 0x0009e8000c101906 */
[----:B------:R4:W-:Y:S02]  /*04c0*/  @!P2 STG.E desc[UR6][R4.64+0xc], RZ ;  /* 0x00000cff0400a986 */ /* 0x0009e4000c101906 */
.L_x_13:
[----:B------:R-:W-:Y:S05]  /*04d0*/  BSYNC.RECONVERGENT B0 ;  /* 0x0000000000007941 */ /* 0x000fea0003800200 */
.L_x_12:
[----:B------:R-:W-:Y:S05]  /*04e0*/  @P1 BRA `(.L_x_14) ;  /* 0xfffffffc00441947 */ /* 0x000fea000383ffff */
[----:B01234-:R-:W-:-:S07]  /*04f0*/  IMAD.MOV.U32 R5, RZ, RZ, R6 ;  /* 0x000000ffff057224 */ /* 0x01ffce00078e0006 */
.L_x_2:
[----:B------:R-:W-:-:S13]  /*0500*/  ISETP.NE.AND P1, PT, R8, RZ, PT ;  /* 0x000000ff0800720c */ /* 0x000fda0003f25270 */
[----:B------:R-:W-:Y:S05]  /*0510*/  @!P1 BRA `(.L_x_15) ;  /* 0x00000000008c9947 */ /* 0x000fea0003800000 */
[----:B------:R-:W0:Y:S01]  /*0520*/  LDC.64 R2, c[0x0][0x380] ;  /* 0x0000e000ff027b82 */ /* 0x000e220000000a00 */
[----:B------:R-:W1:Y:S02]  /*0530*/  LDCU UR5, c[0x0][0x38c] ;  /* 0x00007180ff0577ac */ /* 0x000e640008000800 */
[----:B-1----:R-:W-:-:S04]  /*0540*/  IMAD R5, R0, UR5, R5 ;  /* 0x0000000500057c24 */ /* 0x002fc8000f8e0205 */
[----:B0-----:R-:W-:-:S05]  /*0550*/  IMAD.WIDE R2, R5, 0x4, R2 ;  /* 0x0000000405027825 */ /* 0x001fca00078e0202 */
[----:B------:R-:W2:Y:S01]  /*0560*/  LDG.E R5, desc[UR6][R2.64] ;  /* 0x0000000602057981 */ /* 0x000ea2000c1e1900 */
[----:B------:R-:W-:Y:S01]  /*0570*/  BSSY.RECONVERGENT B0, `(.L_x_16) ;  /* 0x0000008000007945 */ /* 0x000fe20003800200 */
[----:B------:R-:W-:Y:S02]  /*0580*/  ISETP.NE.AND P1, PT, R8, 0x1, PT ;  /* 0x000000010800780c */ /* 0x000fe40003f25270 */
[----:B--2---:R-:W-:-:S13]  /*0590*/  ISETP.NE.AND P2, PT, R5, RZ, PT ;  /* 0x000000ff0500720c */ /* 0x004fda0003f45270 */
[----:B------:R-:W-:Y:S05]  /*05a0*/  @!P2 BRA `(.L_x_17) ;  /* 0x000000000010a947 */ /* 0x000fea0003800000 */
[----:B------:R-:W2:Y:S02]  /*05b0*/  LDG.E R4, desc[UR6][R2.64+0x4] ;  /* 0x0000040602047981 */ /* 0x000ea4000c1e1900 */
[----:B--2---:R-:W-:-:S13]  /*05c0*/  ISETP.NE.AND P2, PT, R4, RZ, PT ;  /* 0x000000ff0400720c */ /* 0x004fda0003f45270 */
[----:B------:R0:W-:Y:S04]  /*05d0*/  @!P2 STG.E desc[UR6][R2.64+0x4], R5 ;  /* 0x000004050200a986 */ /* 0x0001e8000c101906 */
[----:B------:R0:W-:Y:S02]  /*05e0*/  @!P2 STG.E desc[UR6][R2.64], RZ ;  /* 0x000000ff0200a986 */ /* 0x0001e4000c101906 */
.L_x_17:
[----:B------:R-:W-:Y:S05]  /*05f0*/  BSYNC.RECONVERGENT B0 ;  /* 0x0000000000007941 */ /* 0x000fea0003800200 */
.L_x_16:
[----:B------:R-:W-:Y:S05]  /*0600*/  @!P1 BRA `(.L_x_15) ;  /* 0x0000000000509947 */ /* 0x000fea0003800000 */
[----:B0-----:R-:W2:Y:S01]  /*0610*/  LDG.E R5, desc[UR6][R2.64+0x4] ;  /* 0x0000040602057981 */ /* 0x001ea2000c1e1900 */
        /* <DEDUP_REMOVED lines=8> */
.L_x_19:
[----:B------:R-:W-:Y:S05]  /*06a0*/  BSYNC.RECONVERGENT B0 ;  /* 0x0000000000007941 */ /* 0x000fea0003800200 */
.L_x_18:
[----:B------:R-:W-:Y:S05]  /*06b0*/  @!P1 BRA `(.L_x_15) ;  /* 0x0000000000249947 */ /* 0x000fea0003800000 */
[----:B0-----:R-:W2:Y:S01]  /*06c0*/  LDG.E R5, desc[UR6][R2.64+0x8] ;  /* 0x0000080602057981 */ /* 0x001ea2000c1e1900 */
[----:B------:R-:W-:Y:S01]  /*06d0*/  BSSY.RECONVERGENT B0, `(.L_x_15) ;  /* 0x0000007000007945 */ /* 0x000fe20003800200 */
[----:B--2---:R-:W-:-:S13]  /*06e0*/  ISETP.NE.AND P1, PT, R5, RZ, PT ;  /* 0x000000ff0500720c */ /* 0x004fda0003f25270 */
[----:B------:R-:W-:Y:S05]  /*06f0*/  @!P1 BRA `(.L_x_20) ;  /* 0x0000000000109947 */ /* 0x000fea0003800000 */
[----:B------:R-:W2:Y:S02]  /*0700*/  LDG.E R4, desc[UR6][R2.64+0xc] ;  /* 0x00000c0602047981 */ /* 0x000ea4000c1e1900 */
[----:B--2---:R-:W-:-:S13]  /*0710*/  ISETP.NE.AND P1, PT, R4, RZ, PT ;  /* 0x000000ff0400720c */ /* 0x004fda0003f25270 */
[----:B------:R0:W-:Y:S04]  /*0720*/  @!P1 STG.E desc[UR6][R2.64+0xc], R5 ;  /* 0x00000c0502009986 */ /* 0x0001e8000c101906 */
[----:B------:R0:W-:Y:S02]  /*0730*/  @!P1 STG.E desc[UR6][R2.64+0x8], RZ ;  /* 0x000008ff02009986 */ /* 0x0001e4000c101906 */
.L_x_20:
[----:B------:R-:W-:Y:S05]  /*0740*/  BSYNC.RECONVERGENT B0 ;  /* 0x0000000000007941 */ /* 0x000fea0003800200 */
.L_x_15:
[----:B------:R-:W-:Y:S05]  /*0750*/  BRA.U UP0, `(.L_x_21) ;  /* 0xfffffff900887547 */ /* 0x000fea000b83ffff */
[----:B------:R-:W-:Y:S05]  /*0760*/  EXIT ;  /* 0x000000000000794d */ /* 0x000fea0003800000 */
.L_x_1:
[----:B------:R-:W0:Y:S02]  /*0770*/  LDC R10, c[0x0][0x390] ;  /* 0x0000e400ff0a7b82 */ /* 0x000e240000000800 */
[----:B0-----:R-:W-:-:S13]  /*0780*/  ISETP.GE.AND P0, PT, R10, 0x2, PT ;  /* 0x000000020a00780c */ /* 0x001fda0003f06270 */
[----:B------:R-:W-:Y:S05]  /*0790*/  @!P0 EXIT ;  /* 0x000000000000894d */ /* 0x000fea0003800000 */
[----:B------:R-:W0:Y:S01]  /*07a0*/  LDCU UR8, c[0x0][0x38c] ;  /* 0x00007180ff0877ac */ /* 0x000e220008000800 */
[----:B------:R-:W1:Y:S01]  /*07b0*/  LDC.64 R4, c[0x0][0x380] ;  /* 0x0000e000ff047b82 */ /* 0x000e620000000a00 */
[C---:B------:R-:W-:Y:S01]  /*07c0*/  LOP3.LUT R18, R10.reuse, 0x3, RZ, 0xc0, !PT ;  /* 0x000000030a127812 */ /* 0x040fe200078ec0ff */
[C---:B------:R-:W-:Y:S01]  /*07d0*/  VIADD R14, R10.reuse, 0xffffffff ;  /* 0xffffffff0a0e7836 */ /* 0x040fe20000000000 */
[----:B------:R-:W2:Y:S01]  /*07e0*/  LDCU.64 UR4, c[0x0][0x380] ;  /* 0x00007000ff0477ac */ /* 0x000ea20008000a00 */
[----:B------:R-:W-:Y:S01]  /*07f0*/  VIADD R13, R10, 0xfffffffd ;  /* 0xfffffffd0a0d7836 */ /* 0x000fe20000000000 */
[----:B------:R-:W3:Y:S01]  /*0800*/  LDCU UR10, c[0x0][0x390] ;  /* 0x00007200ff0a77ac */ /* 0x000ee20008000800 */
[----:B0-----:R-:W-:Y:S02]  /*0810*/  IMAD R9, R0, UR8, RZ ;  /* 0x0000000800097c24 */ /* 0x001fe4000f8e02ff */
[----:B------:R-:W-:Y:S01]  /*0820*/  VIADD R0, R10, 0xfffffffe ;  /* 0xfffffffe0a007836 */ /* 0x000fe20000000000 */
[----:B--2---:R-:W-:-:S02]  /*0830*/  UIADD3 UR8, UP0, UPT, UR4, -0x4, URZ ;  /* 0xfffffffc04087890 */ /* 0x004fc4000ff1e0ff */
[--C-:B------:R-:W-:Y:S01]  /*0840*/  SHF.R.S32.HI R8, RZ, 0x1f, R9.reuse ;  /* 0x0000001fff087819 */ /* 0x100fe20000011409 */
[----:B------:R-:W-:Y:S01]  /*0850*/  IMAD.IADD R7, R0, 0x1, R9 ;  /* 0x0000000100077824 */ /* 0x000fe200078e0209 */
[----:B------:R-:W-:Y:S01]  /*0860*/  IADD3 R3, P0, PT, R9, R10, RZ ;  /* 0x0000000a09037210 */ /* 0x000fe20007f1e0ff */
[----:B---3--:R-:W-:Y:S01]  /*0870*/  IMAD.U32 R16, RZ, RZ, UR10 ;  /* 0x0000000aff107e24 */ /* 0x008fe2000f8e00ff */
[----:B------:R-:W-:Y:S01]  /*0880*/  UIADD3.X UR9, UPT, UPT, UR5, -0x1, URZ, UP0, !UPT ;  /* 0xffffffff05097890 */ /* 0x000fe200087fe4ff */
[----:B-1----:R-:W-:-:S04]  /*0890*/  IMAD.WIDE R4, R7, 0x4, R4 ;  /* 0x0000000407047825 */ /* 0x002fc800078e0204 */
[----:B------:R-:W-:Y:S01]  /*08a0*/  IMAD.X R6, RZ, RZ, R8, P0 ;  /* 0x000000ffff067224 */ /* 0x000fe200000e0608 */
[----:B------:R-:W-:Y:S01]  /*08b0*/  LEA R2, P0, R3, UR4, 0x2 ;  /* 0x0000000403027c11 */ /* 0x000fe2000f8010ff */
[----:B------:R-:W-:Y:S01]  /*08c0*/  UIADD3 UR4, UP1, UPT, UR4, -0x8, URZ ;  /* 0xfffffff804047890 */ /* 0x000fe2000ff3e0ff */
[----:B------:R-:W-:Y:S02]  /*08d0*/  VIADD R12, R9, 0xfffffffe ;  /* 0xfffffffe090c7836 */ /* 0x000fe40000000000 */
[----:B------:R-:W-:Y:S01]  /*08e0*/  LEA.HI.X R3, R3, UR5, R6, 0x2, P0 ;  /* 0x0000000503037c11 */ /* 0x000fe200080f1406 */
[----:B------:R-:W-:-:S12]  /*08f0*/  UIADD3.X UR5, UPT, UPT, UR5, -0x1, URZ, UP1, !UPT ;  /* 0xffffffff05057890 */ /* 0x000fd80008ffe4ff */
.L_x_38:
[----:B0-----:R-:W0:Y:S01]  /*0900*/  LDCU UR10, c[0x0][0x390] ;  /* 0x00007200ff0a77ac */ /* 0x001e220008000800 */
[----:B------:R-:W-:Y:S01]  /*0910*/  ISETP.NE.AND P0, PT, R18, 0x1, PT ;  /* 0x000000011200780c */ /* 0x000fe20003f05270 */
[----:B0-----:R-:W-:-:S12]  /*0920*/  IMAD.U32 R15, RZ, RZ, UR10 ;  /* 0x0000000aff0f7e24 */ /* 0x001fd8000f8e00ff */
[----:B------:R-:W-:Y:S05]  /*0930*/  @!P0 BRA `(.L_x_22) ;  /* 0x0000000000908947 */ /* 0x000fea0003800000 */
        /* <DEDUP_REMOVED lines=9> */
.L_x_24:
[----:B------:R-:W-:Y:S05]  /*09d0*/  BSYNC.RECONVERGENT B0 ;  /* 0x0000000000007941 */ /* 0x000fea0003800200 */
.L_x_23:
[----:B------:R-:W-:Y:S01]  /*09e0*/  IMAD.MOV.U32 R15, RZ, RZ, R14 ;  /* 0x000000ffff0f7224 */ /* 0x000fe200078e000e */
[----:B------:R-:W-:Y:S06]  /*09f0*/  @!P1 BRA `(.L_x_22) ;  /* 0x0000000000609947 */ /* 0x000fec0003800000 */
        /* <DEDUP_REMOVED lines=9> */
.L_x_26:
[----:B------:R-:W-:Y:S05]  /*0a90*/  BSYNC.RECONVERGENT B0 ;  /* 0x0000000000007941 */ /* 0x000fea0003800200 */
.L_x_25:
[----:B------:R-:W-:Y:S01]  /*0aa0*/  IMAD.MOV.U32 R15, RZ, RZ, R0 ;  /* 0x000000ffff0f7224 */ /* 0x000fe200078e0000 */
[----:B------:R-:W-:Y:S06]  /*0ab0*/  @!P1 BRA `(.L_x_22) ;  /* 0x0000000000309947 */ /* 0x000fec0003800000 */
[----:B0-----:R-:W2:Y:S01]  /*0ac0*/  LDG.E R7, desc[UR6][R2.64+-0xc] ;  /* 0xfffff40602077981 */ /* 0x001ea2000c1e1900 */
[----:B------:R-:W-:Y:S01]  /*0ad0*/  BSSY.RECONVERGENT B0, `(.L_x_22) ;  /* 0x000000a000007945 */ /* 0x000fe20003800200 */
[----:B------:R-:W-:Y:S01]  /*0ae0*/  IMAD.MOV.U32 R15, RZ, RZ, R13 ;  /* 0x000000ffff0f7224 */ /* 0x000fe200078e000d */
[----:B--2---:R-:W-:-:S13]  /*0af0*/  ISETP.NE.AND P0, PT, R7, RZ, PT ;  /* 0x000000ff0700720c */ /* 0x004fda0003f05270 */
[----:B------:R-:W-:Y:S05]  /*0b00*/  @!P0 BRA `(.L_x_27) ;  /* 0x0000000000188947 */ /* 0x000fea0003800000 */
[----:B------:R-:W2:Y:S01]  /*0b10*/  LDG.E R6, desc[UR6][R4.64+-0x8] ;  /* 0xfffff80604067981 */ /* 0x000ea2000c1e1900 */
[----:B------:R-:W-:Y:S01]  /*0b20*/  IMAD.MOV.U32 R15, RZ, RZ, R13 ;  /* 0x000000ffff0f7224 */ /* 0x000fe200078e000d */
[----:B--2---:R-:W-:-:S13]  /*0b30*/  ISETP.NE.AND P0, PT, R6, RZ, PT ;  /* 0x000000ff0600720c */ /* 0x004fda0003f05270 */
[----:B------:R0:W-:Y:S01]  /*0b40*/  @!P0 STG.E desc[UR6][R4.64+-0x8], R7 ;  /* 0xfffff80704008986 */ /* 0x0001e2000c101906 */
[----:B------:R-:W-:-:S03]  /*0b50*/  @!P0 IMAD.MOV.U32 R15, RZ, RZ, R13 ;  /* 0x000000ffff0f8224 */ /* 0x000fc600078e000d */
[----:B------:R0:W-:Y:S04]  /*0b60*/  @!P0 STG.E desc[UR6][R2.64+-0xc], RZ ;  /* 0xfffff4ff02008986 */ /* 0x0001e8000c101906 */
.L_x_27:
[----:B------:R-:W-:Y:S05]  /*0b70*/  BSYNC.RECONVERGENT B0 ;  /* 0x0000000000007941 */ /* 0x000fea0003800200 */
.L_x_22:
[----:B------:R-:W-:-:S13]  /*0b80*/  ISETP.GE.U32.AND P0, PT, R0, 0x3, PT ;  /* 0x000000030000780c */ /* 0x000fda0003f06070 */
[----:B------:R-:W-:Y:S05]  /*0b90*/  @!P0 BRA `(.L_x_28) ;  /* 0x0000000000c88947 */ /* 0x000fea0003800000 */
[----:B------:R-:W-:Y:S01]  /*0ba0*/  BSSY.RECONVERGENT B0, `(.L_x_28) ;  /* 0x0000031000007945 */ /* 0x000fe20003800200 */
[----:B------:R-:W-:-:S07]  /*0bb0*/  IMAD.IADD R17, R12, 0x1, R15 ;  /* 0x000000010c117824 */ /* 0x000fce00078e020f */
.L_x_37:
[----:B0-----:R-:W-:-:S04]  /*0bc0*/  IADD3 R7, P0, PT, R9, R15, RZ ;  /* 0x0000000f09077210 */ /* 0x001fc80007f1e0ff */
[----:B------:R-:W-:Y:S02]  /*0bd0*/  LEA.HI.X.SX32 R10, R15, R8, 0x1, P0 ;  /* 0x000000080f0a7211 */ /* 0x000fe400000f0eff */
[----:B------:R-:W-:-:S04]  /*0be0*/  LEA R6, P0, R7, UR4, 0x2 ;  /* 0x0000000407067c11 */ /* 0x000fc8000f8010ff */
[----:B------:R-:W-:-:S05]  /*0bf0*/  LEA.HI.X R7, R7, UR5, R10, 0x2, P0 ;  /* 0x0000000507077c11 */ /* 0x000fca00080f140a */
[----:B------:R-:W2:Y:S01]  /*0c00*/  LDG.E R19, desc[UR6][R6.64+0x4] ;  /* 0x0000040606137981 */ /* 0x000ea2000c1e1900 */
[----:B------:R-:W-:Y:S01]  /*0c10*/  IMAD.U32 R10, RZ, RZ, UR8 ;  /* 0x00000008ff0a7e24 */ /* 0x000fe2000f8e00ff */
[----:B------:R-:W-:Y:S01]  /*0c20*/  BSSY.RECONVERGENT B1, `(.L_x_29) ;  /* 0x0000009000017945 */ /* 0x000fe20003800200 */
[----:B------:R-:W-:Y:S02]  /*0c30*/  IMAD.U32 R11, RZ, RZ, UR9 ;  /* 0x00000009ff0b7e24 */ /* 0x000fe4000f8e00ff */
[----:B------:R-:W-:Y:S01]  /*0c40*/  IMAD.WIDE R10, R17, 0x4, R10 ;  /* 0x00000004110a7825 */ /* 0x000fe200078e020a */
[----:B--2---:R-:W-:-:S13]  /*0c50*/  ISETP.NE.AND P0, PT, R19, RZ, PT ;  /* 0x000000ff1300720c */ /* 0x004fda0003f05270 */
[----:B------:R-:W-:Y:S05]  /*0c60*/  @!P0 BRA `(.L_x_30) ;  /* 0x0000000000108947 */ /* 0x000fea0003800000 */
[----:B------:R-:W2:Y:S02]  /*0c70*/  LDG.E R20, desc[UR6][R10.64+0x4] ;  /* 0x000004060a147981 */ /* 0x000ea4000c1e1900 */
[----:B--2---:R-:W-:-:S13]  /*0c80*/  ISETP.NE.AND P0, PT, R20, RZ, PT ;  /* 0x000000ff1400720c */ /* 0x004fda0003f05270 */
[----:B------:R0:W-:Y:S04]  /*0c90*/  @!P0 STG.E desc[UR6][R10.64+0x4], R19 ;  /* 0x000004130a008986 */ /* 0x0001e8000c101906 */
[----:B------:R0:W-:Y:S02]  /*0ca0*/  @!P0 STG.E desc[UR6][R6.64+0x4], RZ ;  /* 0x000004ff06008986 */ /* 0x0001e4000c101906 */
.L_x_30:
[----:B------:R-:W-:Y:S05]  /*0cb0*/  BSYNC.RECONVERGENT B1 ;  /* 0x0000000000017941 */ /* 0x000fea0003800200 */
.L_x_29:
        /* <DEDUP_REMOVED lines=8> */
.L_x_32:
[----:B------:R-:W-:Y:S05]  /*0d40*/  BSYNC.RECONVERGENT B1 ;  /* 0x0000000000017941 */ /* 0x000fea0003800200 */
.L_x_31:
        /* <DEDUP_REMOVED lines=8> */
.L_x_34:
[----:B------:R-:W-:Y:S05]  /*0dd0*/  BSYNC.RECONVERGENT B1 ;  /* 0x0000000000017941 */ /* 0x000fea0003800200 */
.L_x_33:
[----:B0-----:R-:W2:Y:S01]  /*0de0*/  LDG.E R19, desc[UR6][R6.64+-0x8] ;  /* 0xfffff80606137981 */ /* 0x001ea2000c1e1900 */
[----:B------:R-:W-:Y:S01]  /*0df0*/  BSSY.RECONVERGENT B1, `(.L_x_35) ;  /* 0x0000009000017945 */ /* 0x000fe20003800200 */
[C---:B------:R-:W-:Y:S01]  /*0e00*/  ISETP.GT.AND P1, PT, R15.reuse, 0x5, PT ;  /* 0x000000050f00780c */ /* 0x040fe20003f24270 */
[----:B------:R-:W-:Y:S01]  /*0e10*/  VIADD R15, R15, 0xfffffffc ;  /* 0xfffffffc0f0f7836 */ /* 0x000fe20000000000 */
[----:B--2---:R-:W-:-:S13]  /*0e20*/  ISETP.NE.AND P0, PT, R19, RZ, PT ;  /* 0x000000ff1300720c */ /* 0x004fda0003f05270 */
[----:B------:R-:W-:Y:S05]  /*0e30*/  @!P0 BRA `(.L_x_36) ;  /* 0x0000000000108947 */ /* 0x000fea0003800000 */
[----:B------:R-:W2:Y:S02]  /*0e40*/  LDG.E R20, desc[UR6][R10.64+-0x8] ;  /* 0xfffff8060a147981 */ /* 0x000ea4000c1e1900 */
[----:B--2---:R-:W-:-:S13]  /*0e50*/  ISETP.NE.AND P0, PT, R20, RZ, PT ;  /* 0x000000ff1400720c */ /* 0x004fda0003f05270 */
[----:B------:R0:W-:Y:S04]  /*0e60*/  @!P0 STG.E desc[UR6][R10.64+-0x8], R19 ;  /* 0xfffff8130a008986 */ /* 0x0001e8000c101906 */
[----:B------:R0:W-:Y:S02]  /*0e70*/  @!P0 STG.E desc[UR6][R6.64+-0x8], RZ ;  /* 0xfffff8ff06008986 */ /* 0x0001e4000c101906 */
.L_x_36:
[----:B------:R-:W-:Y:S05]  /*0e80*/  BSYNC.RECONVERGENT B1 ;  /* 0x0000000000017941 */ /* 0x000fea0003800200 */
.L_x_35:
[----:B------:R-:W-:Y:S01]  /*0e90*/  VIADD R17, R17, 0xfffffffc ;  /* 0xfffffffc11117836 */ /* 0x000fe20000000000 */
[----:B------:R-:W-:Y:S06]  /*0ea0*/  @P1 BRA `(.L_x_37) ;  /* 0xfffffffc00441947 */ /* 0x000fec000383ffff */
[----:B------:R-:W-:Y:S05]  /*0eb0*/  BSYNC.RECONVERGENT B0 ;  /* 0x0000000000007941 */ /* 0x000fea0003800200 */
.L_x_28:
[----:B------:R-:W-:-:S13]  /*0ec0*/  ISETP.GE.AND P0, PT, R16, 0x3, PT ;  /* 0x000000031000780c */ /* 0x000fda0003f06270 */
[----:B------:R-:W-:Y:S05]  /*0ed0*/  @!P0 EXIT ;  /* 0x000000000000894d */ /* 0x000fea0003800000 */
[----:B------:R-:W-:Y:S01]  /*0ee0*/  VIADD R16, R16, 0xffffffff ;  /* 0xffffffff10107836 */ /* 0x000fe20000000000 */
[----:B------:R-:W-:Y:S06]  /*0ef0*/  BRA `(.L_x_38) ;  /* 0xfffffff800807947 */ /* 0x000fec000383ffff */
.L_x_0:
[----:B------:R-:W-:-:S13]  /*0f00*/  ISETP.NE.AND P0, PT, R2, 0x73, PT ;  /* 0x000000730200780c */ /* 0x000fda0003f05270 */
[----:B------:R-:W-:Y:S05]  /*0f10*/  @!P0 BRA `(.L_x_39) ;  /* 0x0000000400e08947 */ /* 0x000fea0003800000 */
[----:B------:R-:W-:-:S13]  /*0f20*/  ISETP.NE.AND P0, PT, R2, 0x77, PT ;  /* 0x000000770200780c */ /* 0x000fda0003f05270 */
[----:B------:R-:W-:Y:S05]  /*0f30*/  @P0 EXIT ;  /* 0x000000000000094d */ /* 0x000fea0003800000 */
[----:B------:R-:W0:Y:S02]  /*0f40*/  LDC R22, c[0x0][0x38c] ;  /* 0x0000e300ff167b82 */ /* 0x000e240000000800 */
[----:B0-----:R-:W-:-:S13]  /*0f50*/  ISETP.GE.AND P0, PT, R22, 0x2, PT ;  /* 0x000000021600780c */ /* 0x001fda0003f06270 */
[----:B------:R-:W-:Y:S05]  /*0f60*/  @!P0 EXIT ;  /* 0x000000000000894d */ /* 0x000fea0003800000 */
[----:B------:R-:W0:Y:S01]  /*0f70*/  LDC.64 R2, c[0x0][0x380] ;  /* 0x0000e000ff027b82 */ /* 0x000e220000000a00 */
[C---:B------:R-:W-:Y:S01]  /*0f80*/  VIADD R21, R22.reuse, 0xffffffff ;  /* 0xffffffff16157836 */ /* 0x040fe20000000000 */
[----:B------:R-:W1:Y:S01]  /*0f90*/  LDCU UR4, c[0x0][0x38c] ;  /* 0x00007180ff0477ac */ /* 0x000e620008000800 */
[C---:B------:R-:W-:Y:S01]  /*0fa0*/  VIADD R20, R22.reuse, 0xfffffffe ;  /* 0xfffffffe16147836 */ /* 0x040fe20000000000 */
[----:B------:R-:W-:Y:S01]  /*0fb0*/  LOP3.LUT R24, R22, 0x3, RZ, 0xc0, !PT ;  /* 0x0000000316187812 */ /* 0x000fe200078ec0ff */
[CC--:B------:R-:W-:Y:S02]  /*0fc0*/  IMAD R5, R21.reuse, R22.reuse, -R22 ;  /* 0x0000001615057224 */ /* 0x0c0fe400078e0a16 */
[----:B------:R-:W-:Y:S02]  /*0fd0*/  IMAD R9, R21, R22, R0 ;  /* 0x0000001615097224 */ /* 0x000fe400078e0200 */
[----:B------:R-:W-:Y:S02]  /*0fe0*/  IMAD.IADD R11, R5, 0x1, -R22 ;  /* 0x00000001050b7824 */ /* 0x000fe400078e0a16 */
[----:B------:R-:W-:-:S02]  /*0ff0*/  IMAD.IADD R7, R0, 0x1, R5 ;  /* 0x0000000100077824 */ /* 0x000fc400078e0205 */
[C-C-:B------:R-:W-:Y:S01]  /*1000*/  IMAD.IADD R5, R0.reuse, 0x1, R11.reuse ;  /* 0x0000000100057824 */ /* 0x140fe200078e020b */
[----:B------:R-:W-:Y:S01]  /*1010*/  IADD3 R11, PT, PT, R0, -R22, R11 ;  /* 0x80000016000b7210 */ /* 0x000fe20007ffe00b */
[----:B------:R-:W-:Y:S02]  /*1020*/  VIADD R22, R22, 0xfffffffd ;  /* 0xfffffffd16167836 */ /* 0x000fe40000000000 */
[----:B-1----:R-:W-:Y:S02]  /*1030*/  IMAD.U32 R26, RZ, RZ, UR4 ;  /* 0x00000004ff1a7e24 */ /* 0x002fe4000f8e00ff */
[----:B0-----:R-:W-:-:S04]  /*1040*/  IMAD.WIDE.U32 R8, R9, 0x4, R2 ;  /* 0x0000000409087825 */ /* 0x001fc800078e0002 */
[----:B------:R-:W-:-:S04]  /*1050*/  IMAD.WIDE.U32 R6, R7, 0x4, R2 ;  /* 0x0000000407067825 */ /* 0x000fc800078e0002 */
[----:B------:R-:W-:-:S04]  /*1060*/  IMAD.WIDE R4, R5, 0x4, R2 ;  /* 0x0000000405047825 */ /* 0x000fc800078e0202 */
[----:B------:R-:W-:-:S07]  /*1070*/  IMAD.WIDE R2, R11, 0x4, R2 ;  /* 0x000000040b027825 */ /* 0x000fce00078e0202 */
.L_x_52:
[----:B0-----:R-:W0:Y:S01]  /*1080*/  LDCU UR4, c[0x0][0x38c] ;  /* 0x00007180ff0477ac */ /* 0x001e220008000800 */
[----:B------:R-:W-:Y:S01]  /*1090*/  ISETP.NE.AND P0, PT, R24, 0x1, PT ;  /* 0x000000011800780c */ /* 0x000fe20003f05270 */
[----:B0-----:R-:W-:-:S12]  /*10a0*/  IMAD.U32 R23, RZ, RZ, UR4 ;  /* 0x00000004ff177e24 */ /* 0x001fd8000f8e00ff */
[----:B-1----:R-:W-:Y:S05]  /*10b0*/  @!P0 BRA `(.L_x_40) ;  /* 0x0000000000908947 */ /* 0x002fea0003800000 */
        /* <DEDUP_REMOVED lines=9> */
.L_x_42:
[----:B------:R-:W-:Y:S05]  /*1150*/  BSYNC.RECONVERGENT B0 ;  /* 0x0000000000007941 */ /* 0x000fea0003800200 */
.L_x_41:
        /* <DEDUP_REMOVED lines=11> */
.L_x_44:
[----:B------:R-:W-:Y:S05]  /*1210*/  BSYNC.RECONVERGENT B0 ;  /* 0x0000000000007941 */ /* 0x000fea0003800200 */
.L_x_43:
        /* <DEDUP_REMOVED lines=13> */
.L_x_45:
[----:B------:R-:W-:Y:S05]  /*12f0*/  BSYNC.RECONVERGENT B0 ;  /* 0x0000000000007941 */ /* 0x000fea0003800200 */
.L_x_40:
[----:B------:R-:W-:-:S13]  /*1300*/  ISETP.GE.U32.AND P0, PT, R20, 0x3, PT ;  /* 0x000000031400780c */ /* 0x000fda0003f06070 */
[----:B------:R-:W-:Y:S05]  /*1310*/  @!P0 BRA `(.L_x_46) ;  /* 0x0000000000d08947 */ /* 0x000fea0003800000 */
[----:B------:R-:W-:Y:S01]  /*1320*/  BSSY.RECONVERGENT B0, `(.L_x_46) ;  /* 0x0000033000007945 */ /* 0x000fe20003800200 */
.L_x_51:
[----:B-1----:R-:W1:Y:S01]  /*1330*/  LDC R25, c[0x0][0x38c] ;  /* 0x0000e300ff197b82 */ /* 0x002e620000000800 */
[----:B0-----:R-:W-:-:S07]  /*1340*/  VIADD R12, R23, 0xffffffff ;  /* 0xffffffff170c7836 */ /* 0x001fce0000000000 */
[----:B0-----:R-:W0:Y:S01]  /*1350*/  LDC.64 R10, c[0x0][0x380] ;  /* 0x0000e000ff0a7b82 */ /* 0x001e220000000a00 */
[CC--:B-1----:R-:W-:Y:S02]  /*1360*/  IMAD R27, R12.reuse, R25.reuse, -R25 ;  /* 0x000000190c1b7224 */ /* 0x0c2fe400078e0a19 */
[----:B------:R-:W-:Y:S02]  /*1370*/  IMAD R19, R12, R25, R0 ;  /* 0x000000190c137224 */ /* 0x000fe400078e0200 */
[----:B------:R-:W-:-:S04]  /*1380*/  IMAD.IADD R15, R0, 0x1, R27 ;  /* 0x00000001000f7824 */ /* 0x000fc800078e021b */
[----:B0-----:R-:W-:-:S04]  /*1390*/  IMAD.WIDE R14, R15, 0x4, R10 ;  /* 0x000000040f0e7825 */ /* 0x001fc800078e020a */
[----:B------:R-:W-:Y:S01]  /*13a0*/  IMAD.WIDE R18, R19, 0x4, R10 ;  /* 0x0000000413127825 */ /* 0x000fe200078e020a */
[----:B------:R-:W2:Y:S04]  /*13b0*/  LDG.E R16, desc[UR6][R14.64] ;  /* 0x000000060e107981 */ /* 0x000ea8000c1e1900 */
[----:B------:R-:W3:Y:S01]  /*13c0*/  LDG.E R29, desc[UR6][R18.64] ;  /* 0x00000006121d7981 */ /* 0x000ee2000c1e1900 */
[----:B------:R-:W-:-:S04]  /*13d0*/  IMAD.IADD R27, R27, 0x1, -R25 ;  /* 0x000000011b1b7824 */ /* 0x000fc800078e0a19 */
[----:B------:R-:W-:-:S04]  /*13e0*/  IMAD.IADD R13, R0, 0x1, R27 ;  /* 0x00000001000d7824 */ /* 0x000fc800078e021b */
[----:B------:R-:W-:Y:S01]  /*13f0*/  IMAD.WIDE R12, R13, 0x4, R10 ;  /* 0x000000040d0c7825 */ /* 0x000fe200078e020a */
[----:B--2---:R-:W-:-:S04]  /*1400*/  ISETP.NE.AND P0, PT, R16, RZ, PT ;  /* 0x000000ff1000720c */ /* 0x004fc80003f05270 */
[----:B---3--:R-:W-:-:S13]  /*1410*/  ISETP.EQ.OR P0, PT, R29, RZ, P0 ;  /* 0x000000ff1d00720c */ /* 0x008fda0000702670 */
[----:B------:R-:W-:Y:S04]  /*1420*/  @!P0 STG.E desc[UR6][R14.64], R29 ;  /* 0x0000001d0e008986 */ /* 0x000fe8000c101906 */
[----:B------:R-:W-:Y:S04]  /*1430*/  @!P0 STG.E desc[UR6][R18.64], RZ ;  /* 0x000000ff12008986 */ /* 0x000fe8000c101906 */
[----:B------:R-:W2:Y:S04]  /*1440*/  LDG.E R28, desc[UR6][R12.64] ;  /* 0x000000060c1c7981 */ /* 0x000ea8000c1e1900 */
[----:B------:R-:W3:Y:S01]  /*1450*/  @!P0 LDG.E R16, desc[UR6][R14.64] ;  /* 0x000000060e108981 */ /* 0x000ee2000c1e1900 */
[----:B------:R-:W-:-:S02]  /*1460*/  IADD3 R17, PT, PT, R0, -R25, R27 ;  /* 0x8000001900117210 */ /* 0x000fc40007ffe01b */
[----:B--2---:R-:W-:-:S04]  /*1470*/  ISETP.NE.AND P0, PT, R28, RZ, PT ;  /* 0x000000ff1c00720c */ /* 0x004fc80003f05270 */
[----:B---3--:R-:W-:-:S13]  /*1480*/  ISETP.EQ.OR P0, PT, R16, RZ, P0 ;  /* 0x000000ff1000720c */ /* 0x008fda0000702670 */
[----:B------:R0:W-:Y:S04]  /*1490*/  @!P0 STG.E desc[UR6][R12.64], R16 ;  /* 0x000000100c008986 */ /* 0x0001e8000c101906 */
[----:B------:R1:W-:Y:S04]  /*14a0*/  @!P0 STG.E desc[UR6][R14.64], RZ ;  /* 0x000000ff0e008986 */ /* 0x0003e8000c101906 */
[----:B------:R-:W2:Y:S01]  /*14b0*/  @!P0 LDG.E R28, desc[UR6][R12.64] ;  /* 0x000000060c1c8981 */ /* 0x000ea2000c1e1900 */
[----:B0-----:R-:W-:-:S05]  /*14c0*/  IMAD.WIDE R16, R17, 0x4, R10 ;  /* 0x0000000411107825 */ /* 0x001fca00078e020a */
[----:B------:R-:W3:Y:S01]  /*14d0*/  LDG.E R18, desc[UR6][R16.64] ;  /* 0x0000000610127981 */ /* 0x000ee2000c1e1900 */
[----:B------:R-:W-:Y:S01]  /*14e0*/  BSSY.RECONVERGENT B1, `(.L_x_47) ;  /* 0x0000007000017945 */ /* 0x000fe20003800200 */
[----:B---3--:R-:W-:-:S04]  /*14f0*/  ISETP.NE.AND P0, PT, R18, RZ, PT ;  /* 0x000000ff1200720c */ /* 0x008fc80003f05270 */
[----:B--2---:R-:W-:-:S13]  /*1500*/  ISETP.EQ.OR P0, PT, R28, RZ, P0 ;  /* 0x000000ff1c00720c */ /* 0x004fda0000702670 */
[----:B-1----:R-:W-:Y:S05]  /*1510*/  @P0 BRA `(.L_x_48) ;  /* 0x00000000000c0947 */ /* 0x002fea0003800000 */
[----:B------:R0:W-:Y:S04]  /*1520*/  STG.E desc[UR6][R16.64], R28 ;  /* 0x0000001c10007986 */ /* 0x0001e8000c101906 */
[----:B------:R0:W-:Y:S04]  /*1530*/  STG.E desc[UR6][R12.64], RZ ;  /* 0x000000ff0c007986 */ /* 0x0001e8000c101906 */
[----:B------:R0:W5:Y:S02]  /*1540*/  LDG.E R18, desc[UR6][R16.64] ;  /* 0x0000000610127981 */ /* 0x000164000c1e1900 */
.L_x_48:
[----:B------:R-:W-:Y:S05]  /*1550*/  BSYNC.RECONVERGENT B1 ;  /* 0x0000000000017941 */ /* 0x000fea0003800200 */
.L_x_47:
[----:B-----5:R-:W-:Y:S01]  /*1560*/  ISETP.NE.AND P0, PT, R18, RZ, PT ;  /* 0x000000ff1200720c */ /* 0x020fe20003f05270 */
[----:B------:R-:W-:Y:S01]  /*1570*/  BSSY.RECONVERGENT B1, `(.L_x_49) ;  /* 0x000000c000017945 */ /* 0x000fe20003800200 */
[C---:B------:R-:W-:Y:S01]  /*1580*/  ISETP.GT.AND P1, PT, R23.reuse, 0x5, PT ;  /* 0x000000051700780c */ /* 0x040fe20003f24270 */
[----:B------:R-:W-:-:S10]  /*1590*/  VIADD R23, R23, 0xfffffffc ;  /* 0xfffffffc17177836 */ /* 0x000fd40000000000 */
[----:B------:R-:W-:Y:S05]  /*15a0*/  @!P0 BRA `(.L_x_50) ;  /* 0x0000000000208947 */ /* 0x000fea0003800000 */
[----:B0-----:R-:W-:-:S04]  /*15b0*/  IMAD.MOV R12, RZ, RZ, -R25 ;  /* 0x000000ffff0c7224 */ /* 0x001fc800078e0a19 */
[----:B------:R-:W-:-:S04]  /*15c0*/  IMAD R27, R12, 0x2, R27 ;  /* 0x000000020c1b7824 */ /* 0x000fc800078e021b */
[----:B------:R-:W-:-:S04]  /*15d0*/  IMAD.IADD R27, R0, 0x1, R27 ;  /* 0x00000001001b7824 */ /* 0x000fc800078e021b */
[----:B------:R-:W-:-:S05]  /*15e0*/  IMAD.WIDE R10, R27, 0x4, R10 ;  /* 0x000000041b0a7825 */ /* 0x000fca00078e020a */
[----:B------:R-:W2:Y:S02]  /*15f0*/  LDG.E R12, desc[UR6][R10.64] ;  /* 0x000000060a0c7981 */ /* 0x000ea4000c1e1900 */
[----:B--2---:R-:W-:-:S13]  /*1600*/  ISETP.NE.AND P0, PT, R12, RZ, PT ;  /* 0x000000ff0c00720c */ /* 0x004fda0003f05270 */
[----:B------:R1:W-:Y:S04]  /*1610*/  @!P0 STG.E desc[UR6][R10.64], R18 ;  /* 0x000000120a008986 */ /* 0x0003e8000c101906 */
[----:B------:R1:W-:Y:S02]  /*1620*/  @!P0 STG.E desc[UR6][R16.64], RZ ;  /* 0x000000ff10008986 */ /* 0x0003e4000c101906 */
.L_x_50:
[----:B------:R-:W-:Y:S05]  /*1630*/  BSYNC.RECONVERGENT B1 ;  /* 0x0000000000017941 */ /* 0x000fea0003800200 */
.L_x_49:
[----:B------:R-:W-:Y:S05]  /*1640*/  @P1 BRA `(.L_x_51) ;  /* 0xfffffffc00381947 */ /* 0x000fea000383ffff */
[----:B------:R-:W-:Y:S05]  /*1650*/  BSYNC.RECONVERGENT B0 ;  /* 0x0000000000007941 */ /* 0x000fea0003800200 */
.L_x_46:
[----:B------:R-:W-:-:S13]  /*1660*/  ISETP.GE.AND P0, PT, R26, 0x3, PT ;  /* 0x000000031a00780c */ /* 0x000fda0003f06270 */
[----:B------:R-:W-:Y:S05]  /*1670*/  @!P0 EXIT ;  /* 0x000000000000894d */ /* 0x000fea0003800000 */
[----:B------:R-:W-:Y:S01]  /*1680*/  VIADD R26, R26, 0xffffffff ;  /* 0xffffffff1a1a7836 */ /* 0x000fe20000000000 */
[----:B------:R-:W-:Y:S06]  /*1690*/  BRA `(.L_x_52) ;  /* 0xfffffff800787947 */ /* 0x000fec000383ffff */
.L_x_39:
[----:B------:R-:W0:Y:S02]  /*16a0*/  LDC R2, c[0x0][0x38c] ;  /* 0x0000e300ff027b82 */ /* 0x000e240000000800 */
[----:B0-----:R-:W-:-:S13]  /*16b0*/  ISETP.GE.AND P0, PT, R2, 0x2, PT ;  /* 0x000000020200780c */ /* 0x001fda0003f06270 */
[----:B------:R-:W-:Y:S05]  /*16c0*/  @!P0 EXIT ;  /* 0x000000000000894d */ /* 0x000fea0003800000 */
[C---:B------:R-:W-:Y:S01]  /*16d0*/  VIADD R3, R2.reuse, 0xfffffffe ;  /* 0xfffffffe02037836 */ /* 0x040fe20000000000 */
[----:B------:R-:W-:Y:S01]  /*16e0*/  UMOV UR4, URZ ;  /* 0x000000ff00047c82 */ /* 0x000fe20008000000 */
[----:B------:R-:W-:-:S03]  /*16f0*/  VIADD R2, R2, 0xffffffff ;  /* 0xffffffff02027836 */ /* 0x000fc60000000000 */
[----:B------:R-:W-:Y:S02]  /*1700*/  ISETP.GE.U32.AND P1, PT, R3, 0x3, PT ;  /* 0x000000030300780c */ /* 0x000fe40003f26070 */
[C---:B------:R-:W-:Y:S02]  /*1710*/  LOP3.LUT R14, R2.reuse, 0x3, RZ, 0xc0, !PT ;  /* 0x00000003020e7812 */ /* 0x040fe400078ec0ff */
[----:B------:R-:W-:-:S09]  /*1720*/  LOP3.LUT R2, R2, 0xfffffffc, RZ, 0xc0, !PT ;  /* 0xfffffffc02027812 */ /* 0x000fd200078ec0ff */
.L_x_63:
[----:B------:R-:W-:Y:S01]  /*1730*/  IMAD.MOV.U32 R3, RZ, RZ, RZ ;  /* 0x000000ffff037224 */ /* 0x000fe200078e00ff */
[----:B01----:R-:W-:Y:S06]  /*1740*/  @!P1 BRA `(.L_x_53) ;  /* 0x0000000000b09947 */ /* 0x003fec0003800000 */
[----:B------:R-:W0:Y:S01]  /*1750*/  LDC R18, c[0x0][0x38c] ;  /* 0x0000e300ff127b82 */ /* 0x000e220000000800 */
[----:B------:R-:W-:-:S07]  /*1760*/  UMOV UR5, URZ ;  /* 0x000000ff00057c82 */ /* 0x000fce0008000000 */
[----:B------:R-:W1:Y:S02]  /*1770*/  LDC.64 R4, c[0x0][0x380] ;  /* 0x0000e000ff047b82 */ /* 0x000e640000000a00 */
.L_x_56:
[----:B0-----:R-:W-:-:S04]  /*1780*/  IMAD R13, R18, UR5, R0 ;  /* 0x00000005120d7c24 */ /* 0x001fc8000f8e0200 */
[C---:B-1----:R-:W-:Y:S02]  /*1790*/  IMAD.IADD R7, R13.reuse, 0x1, R18 ;  /* 0x000000010d077824 */ /* 0x042fe400078e0212 */
[----:B-1----:R-:W-:-:S04]  /*17a0*/  IMAD.WIDE.U32 R12, R13, 0x4, R4 ;  /* 0x000000040d0c7825 */ /* 0x002fc800078e0004 */
[C---:B------:R-:W-:Y:S01]  /*17b0*/  IMAD.WIDE.U32 R8, R7.reuse, 0x4, R4 ;  /* 0x0000000407087825 */ /* 0x040fe200078e0004 */
[----:B------:R-:W2:Y:S04]  /*17c0*/  LDG.E R17, desc[UR6][R12.64] ;  /* 0x000000060c117981 */ /* 0x000ea8000c1e1900 */
[----:B------:R-:W3:Y:S01]  /*17d0*/  LDG.E R3, desc[UR6][R8.64] ;  /* 0x0000000608037981 */ /* 0x000ee2000c1e1900 */
[----:B------:R-:W-:-:S04]  /*17e0*/  IMAD.IADD R19, R7, 0x1, R18 ;  /* 0x0000000107137824 */ /* 0x000fc800078e0212 */
[----:B------:R-:W-:Y:S01]  /*17f0*/  IMAD.WIDE.U32 R6, R19, 0x4, R4 ;  /* 0x0000000413067825 */ /* 0x000fe200078e0004 */
[----:B---3--:R-:W-:-:S04]  /*1800*/  ISETP.NE.AND P0, PT, R3, RZ, PT ;  /* 0x000000ff0300720c */ /* 0x008fc80003f05270 */
[----:B--2---:R-:W-:-:S13]  /*1810*/  ISETP.EQ.OR P0, PT, R17, RZ, P0 ;  /* 0x000000ff1100720c */ /* 0x004fda0000702670 */
[----:B------:R0:W-:Y:S04]  /*1820*/  @!P0 STG.E desc[UR6][R8.64], R17 ;  /* 0x0000001108008986 */ /* 0x0001e8000c101906 */
[----:B------:R0:W-:Y:S04]  /*1830*/  @!P0 STG.E desc[UR6][R12.64], RZ ;  /* 0x000000ff0c008986 */ /* 0x0001e8000c101906 */
[----:B------:R-:W2:Y:S01]  /*1840*/  LDG.E R15, desc[UR6][R6.64] ;  /* 0x00000006060f7981 */ /* 0x000ea2000c1e1900 */
[----:B------:R-:W-:Y:S02]  /*1850*/  @!P0 IMAD.MOV.U32 R3, RZ, RZ, R17 ;  /* 0x000000ffff038224 */ /* 0x000fe400078e0011 */
[----:B------:R-:W-:-:S04]  /*1860*/  IMAD.IADD R11, R19, 0x1, R18 ;  /* 0x00000001130b7824 */ /* 0x000fc800078e0212 */
[----:B------:R-:W-:Y:S01]  /*1870*/  IMAD.WIDE.U32 R10, R11, 0x4, R4 ;  /* 0x000000040b0a7825 */ /* 0x000fe200078e0004 */
[----:B--2---:R-:W-:-:S04]  /*1880*/  ISETP.NE.AND P0, PT, R15, RZ, PT ;  /* 0x000000ff0f00720c */ /* 0x004fc80003f05270 */
[----:B------:R-:W-:-:S13]  /*1890*/  ISETP.EQ.OR P0, PT, R3, RZ, P0 ;  /* 0x000000ff0300720c */ /* 0x000fda0000702670 */
[----:B------:R0:W-:Y:S04]  /*18a0*/  @!P0 STG.E desc[UR6][R6.64], R3 ;  /* 0x0000000306008986 */ /* 0x0001e8000c101906 */
[----:B------:R0:W-:Y:S04]  /*18b0*/  @!P0 STG.E desc[UR6][R8.64], RZ ;  /* 0x000000ff08008986 */ /* 0x0001e8000c101906 */
[----:B------:R-:W2:Y:S01]  /*18c0*/  LDG.E R16, desc[UR6][R10.64] ;  /* 0x000000060a107981 */ /* 0x000ea2000c1e1900 */
[----:B------:R-:W-:Y:S01]  /*18d0*/  @!P0 IMAD.MOV.U32 R15, RZ, RZ, R3 ;  /* 0x000000ffff0f8224 */ /* 0x000fe200078e0003 */
[----:B------:R-:W-:Y:S01]  /*18e0*/  UIADD3 UR5, UPT, UPT, UR5, 0x4, URZ ;  /* 0x0000000405057890 */ /* 0x000fe2000fffe0ff */
[----:B------:R-:W-:Y:S01]  /*18f0*/  BSSY.RECONVERGENT B0, `(.L_x_54) ;  /* 0x000000f000007945 */ /* 0x000fe20003800200 */
[----:B--2---:R-:W-:-:S04]  /*1900*/  ISETP.NE.AND P0, PT, R16, RZ, PT ;  /* 0x000000ff1000720c */ /* 0x004fc80003f05270 */
[----:B------:R-:W-:-:S13]  /*1910*/  ISETP.EQ.OR P0, PT, R15, RZ, P0 ;  /* 0x000000ff0f00720c */ /* 0x000fda0000702670 */
[----:B------:R-:W-:-:S05]  /*1920*/  @!P0 IMAD.MOV.U32 R16, RZ, RZ, R15 ;  /* 0x000000ffff108224 */ /* 0x000fca00078e000f */
[----:B------:R-:W-:Y:S01]  /*1930*/  ISETP.NE.AND P2, PT, R16, RZ, PT ;  /* 0x000000ff1000720c */ /* 0x000fe20003f45270 */
[----:B------:R0:W-:Y:S04]  /*1940*/  @!P0 STG.E desc[UR6][R10.64], R15 ;  /* 0x0000000f0a008986 */ /* 0x0001e8000c101906 */
[----:B------:R0:W-:Y:S01]  /*1950*/  @!P0 STG.E desc[UR6][R6.64], RZ ;  /* 0x000000ff06008986 */ /* 0x0001e2000c101906 */
[----:B------:R-:W-:-:S07]  /*1960*/  ISETP.NE.AND P0, PT, R2, UR5, PT ;  /* 0x0000000502007c0c */ /* 0x000fce000bf05270 */
[----:B------:R-:W-:Y:S06]  /*1970*/  @!P2 BRA `(.L_x_55) ;  /* 0x000000000018a947 */ /* 0x000fec0003800000 */
[----:B0-----:R-:W-:-:S04]  /*1980*/  IMAD R7, R18, 0x2, R19 ;  /* 0x0000000212077824 */ /* 0x001fc800078e0213 */
[----:B------:R-:W-:-:S05]  /*1990*/  IMAD.WIDE.U32 R6, R7, 0x4, R4 ;  /* 0x0000000407067825 */ /* 0x000fca00078e0004 */
[----:B------:R-:W2:Y:S02]  /*19a0*/  LDG.E R3, desc[UR6][R6.64] ;  /* 0x0000000606037981 */ /* 0x000ea4000c1e1900 */
[----:B--2---:R-:W-:-:S13]  /*19b0*/  ISETP.NE.AND P2, PT, R3, RZ, PT ;  /* 0x000000ff0300720c */ /* 0x004fda0003f45270 */
[----:B------:R1:W-:Y:S04]  /*19c0*/  @!P2 STG.E desc[UR6][R6.64], R16 ;  /* 0x000000100600a986 */ /* 0x0003e8000c101906 */
[----:B------:R1:W-:Y:S02]  /*19d0*/  @!P2 STG.E desc[UR6][R10.64], RZ ;  /* 0x000000ff0a00a986 */ /* 0x0003e4000c101906 */
.L_x_55:
[----:B------:R-:W-:Y:S05]  /*19e0*/  BSYNC.RECONVERGENT B0 ;  /* 0x0000000000007941 */ /* 0x000fea0003800200 */
.L_x_54:
[----:B------:R-:W-:Y:S05]  /*19f0*/  @P0 BRA `(.L_x_56) ;  /* 0xfffffffc00600947 */ /* 0x000fea000383ffff */
[----:B0-----:R-:W-:-:S07]  /*1a00*/  IMAD.MOV.U32 R3, RZ, RZ, R2 ;  /* 0x000000ffff037224 */ /* 0x001fce00078e0002 */
.L_x_53:
[----:B------:R-:W-:-:S13]  /*1a10*/  ISETP.NE.AND P0, PT, R14, RZ, PT ;  /* 0x000000ff0e00720c */ /* 0x000fda0003f05270 */
[----:B------:R-:W-:Y:S05]  /*1a20*/  @!P0 BRA `(.L_x_57) ;  /* 0x0000000000a48947 */ /* 0x000fea0003800000 */
[----:B-1----:R-:W0:Y:S08]  /*1a30*/  LDC R10, c[0x0][0x38c] ;  /* 0x0000e300ff0a7b82 */ /* 0x002e300000000800 */
[----:B------:R-:W1:Y:S01]  /*1a40*/  LDC.64 R4, c[0x0][0x380] ;  /* 0x0000e000ff047b82 */ /* 0x000e620000000a00 */
[----:B0-----:R-:W-:-:S04]  /*1a50*/  IMAD R3, R3, R10, R0 ;  /* 0x0000000a03037224 */ /* 0x001fc800078e0200 */
[----:B-1----:R-:W-:-:S05]  /*1a60*/  IMAD.WIDE.U32 R6, R3, 0x4, R4 ;  /* 0x0000000403067825 */ /* 0x002fca00078e0004 */
[----:B------:R-:W2:Y:S01]  /*1a70*/  LDG.E R11, desc[UR6][R6.64] ;  /* 0x00000006060b7981 */ /* 0x000ea2000c1e1900 */
[----:B------:R-:W-:Y:S01]  /*1a80*/  IMAD.IADD R3, R3, 0x1, R10 ;  /* 0x0000000103037824 */ /* 0x000fe200078e020a */
[----:B------:R-:W-:Y:S01]  /*1a90*/  BSSY.RECONVERGENT B0, `(.L_x_58) ;  /* 0x0000009000007945 */ /* 0x000fe20003800200 */
[----:B------:R-:W-:Y:S02]  /*1aa0*/  ISETP.NE.AND P0, PT, R14, 0x1, PT ;  /* 0x000000010e00780c */ /* 0x000fe40003f05270 */
[----:B------:R-:W-:Y:S01]  /*1ab0*/  IMAD.WIDE.U32 R8, R3, 0x4, R4 ;  /* 0x0000000403087825 */ /* 0x000fe200078e0004 */
[----:B--2---:R-:W-:-:S13]  /*1ac0*/  ISETP.NE.AND P2, PT, R11, RZ, PT ;  /* 0x000000ff0b00720c */ /* 0x004fda0003f45270 */
[----:B------:R-:W-:Y:S05]  /*1ad0*/  @!P2 BRA `(.L_x_59) ;  /* 0x000000000010a947 */ /* 0x000fea0003800000 */
[----:B------:R-:W2:Y:S02]  /*1ae0*/  LDG.E R12, desc[UR6][R8.64] ;  /* 0x00000006080c7981 */ /* 0x000ea4000c1e1900 */
[----:B--2---:R-:W-:-:S13]  /*1af0*/  ISETP.NE.AND P2, PT, R12, RZ, PT ;  /* 0x000000ff0c00720c */ /* 0x004fda0003f45270 */
[----:B------:R0:W-:Y:S04]  /*1b00*/  @!P2 STG.E desc[UR6][R8.64], R11 ;  /* 0x0000000b0800a986 */ /* 0x0001e8000c101906 */
[----:B------:R0:W-:Y:S02]  /*1b10*/  @!P2 STG.E desc[UR6][R6.64], RZ ;  /* 0x000000ff0600a986 */ /* 0x0001e4000c101906 */
.L_x_59:
[----:B------:R-:W-:Y:S05]  /*1b20*/  BSYNC.RECONVERGENT B0 ;  /* 0x0000000000007941 */ /* 0x000fea0003800200 */
.L_x_58:
[----:B------:R-:W-:Y:S05]  /*1b30*/  @!P0 BRA `(.L_x_57) ;  /* 0x0000000000608947 */ /* 0x000fea0003800000 */
[----:B0-----:R-:W2:Y:S01]  /*1b40*/  LDG.E R11, desc[UR6][R8.64] ;  /* 0x00000006080b7981 */ /* 0x001ea2000c1e1900 */
        /* <DEDUP_REMOVED lines=10> */
.L_x_61:
[----:B------:R-:W-:Y:S05]  /*1bf0*/  BSYNC.RECONVERGENT B0 ;  /* 0x0000000000007941 */ /* 0x000fea0003800200 */
.L_x_60:
[----:B------:R-:W-:Y:S05]  /*1c00*/  @!P0 BRA `(.L_x_57) ;  /* 0x00000000002c8947 */ /* 0x000fea0003800000 */
[----:B0-----:R-:W2:Y:S01]  /*1c10*/  LDG.E R9, desc[UR6][R6.64] ;  /* 0x0000000606097981 */ /* 0x001ea2000c1e1900 */
[----:B------:R-:W-:Y:S01]  /*1c20*/  BSSY.RECONVERGENT B0, `(.L_x_57) ;  /* 0x0000009000007945 */ /* 0x000fe20003800200 */
[----:B--2---:R-:W-:-:S13]  /*1c30*/  ISETP.NE.AND P0, PT, R9, RZ, PT ;  /* 0x000000ff0900720c */ /* 0x004fda0003f05270 */
[----:B------:R-:W-:Y:S05]  /*1c40*/  @!P0 BRA `(.L_x_62) ;  /* 0x0000000000188947 */ /* 0x000fea0003800000 */
[----:B------:R-:W-:-:S04]  /*1c50*/  IMAD R3, R10, 0x2, R3 ;  /* 0x000000020a037824 */ /* 0x000fc800078e0203 */
[----:B------:R-:W-:-:S05]  /*1c60*/  IMAD.WIDE.U32 R4, R3, 0x4, R4 ;  /* 0x0000000403047825 */ /* 0x000fca00078e0004 */
[----:B------:R-:W2:Y:S02]  /*1c70*/  LDG.E R3, desc[UR6][R4.64] ;  /* 0x0000000604037981 */ /* 0x000ea4000c1e1900 */
[----:B--2---:R-:W-:-:S13]  /*1c80*/  ISETP.NE.AND P0, PT, R3, RZ, PT ;  /* 0x000000ff0300720c */ /* 0x004fda0003f05270 */
[----:B------:R0:W-:Y:S04]  /*1c90*/  @!P0 STG.E desc[UR6][R4.64], R9 ;  /* 0x0000000904008986 */ /* 0x0001e8000c101906 */
[----:B------:R0:W-:Y:S02]  /*1ca0*/  @!P0 STG.E desc[UR6][R6.64], RZ ;  /* 0x000000ff06008986 */ /* 0x0001e4000c101906 */
.L_x_62:
[----:B------:R-:W-:Y:S05]  /*1cb0*/  BSYNC.RECONVERGENT B0 ;  /* 0x0000000000007941 */ /* 0x000fea0003800200 */
.L_x_57:
[----:B------:R-:W2:Y:S01]  /*1cc0*/  LDC R3, c[0x0][0x38c] ;  /* 0x0000e300ff037b82 */ /* 0x000ea20000000800 */
[----:B------:R-:W-:-:S06]  /*1cd0*/  UIADD3 UR5, UPT, UPT, UR4, 0x1, URZ ;  /* 0x0000000104057890 */ /* 0x000fcc000fffe0ff */
[----:B--2---:R-:W-:-:S13]  /*1ce0*/  ISETP.NE.AND P0, PT, R3, UR5, PT ;  /* 0x0000000503007c0c */ /* 0x004fda000bf05270 */
[----:B------:R-:W-:Y:S05]  /*1cf0*/  @!P0 EXIT ;  /* 0x000000000000894d */ /* 0x000fea0003800000 */
[----:B------:R-:W-:Y:S01]  /*1d00*/  UMOV UR4, UR5 ;  /* 0x0000000500047c82 */ /* 0x000fe20008000000 */
[----:B------:R-:W-:Y:S05]  /*1d10*/  BRA `(.L_x_63) ;  /* 0xfffffff800847947 */ /* 0x000fea000383ffff */
.L_x_64:
[----:B------:R-:W-:-:S00]  /*1d20*/  BRA `(.L_x_64) ;  /* 0xfffffffc00fc7947 */ /* 0x000fc0000383ffff */
[----:B------:R-:W-:-:S00]  /*1d30*/  NOP ;  /* 0x0000000000007918 */ /* 0x000fc00000000000 */
        /* <DEDUP_REMOVED lines=12> */
.L_x_121:


//--------------------- .text._Z18computeMatrixRightiiPiS_S_S_ --------------------------
	.section	.text._Z18computeMatrixRightiiPiS_S_S_,"ax",@progbits
	.align	128
        .global         _Z18computeMatrixRightiiPiS_S_S_
        .type           _Z18computeMatrixRightiiPiS_S_S_,@function
        .size           _Z18computeMatrixRightiiPiS_S_S_,(.L_x_122 - _Z18computeMatrixRightiiPiS_S_S_)
        .other          _Z18computeMatrixRightiiPiS_S_S_,@"STO_CUDA_ENTRY STV_DEFAULT"
_Z18computeMatrixRightiiPiS_S_S_:
.text._Z18computeMatrixRightiiPiS_S_S_:
[----:B------:R-:W-:Y:S01]  /*0000*/  LDC R1, c[0x0][0x37c] ;  /* 0x0000df00ff017b82 */ /* 0x000fe20000000800 */
[----:B------:R-:W0:Y:S07]  /*0010*/  S2R R3, SR_CTAID.X ;  /* 0x0000000000037919 */ /* 0x000e2e0000002500 */
[----:B------:R-:W1:Y:S01]  /*0020*/  LDC.64 R12, c[0x0][0x380] ;  /* 0x0000e000ff0c7b82 */ /* 0x000e620000000a00 */
[----:B------:R-:W0:Y:S01]  /*0030*/  S2R R0, SR_TID.X ;  /* 0x0000000000007919 */ /* 0x000e220000002100 */
[----:B-1----:R-:W-:Y:S01]  /*0040*/  ISETP.GE.AND P0, PT, R13, 0x2, PT ;  /* 0x000000020d00780c */ /* 0x002fe20003f06270 */
[----:B0-----:R-:W-:-:S05]  /*0050*/  IMAD R3, R3, 0x2, R0 ;  /* 0x0000000203037824 */ /* 0x001fca00078e0200 */
[----:B------:R-:W-:-:S13]  /*0060*/  ISETP.GE.OR P0, PT, R3, R12, !P0 ;  /* 0x0000000c0300720c */ /* 0x000fda0004706670 */
[----:B------:R-:W-:Y:S05]  /*0070*/  @P0 EXIT ;  /* 0x000000000000094d */ /* 0x000fea0003800000 */
[----:B------:R-:W0:Y:S01]  /*0080*/  LDCU.64 UR6, c[0x0][0x388] ;  /* 0x00007100ff0677ac */ /* 0x000e220008000a00 */
[----:B------:R-:W-:Y:S01]  /*0090*/  LOP3.LUT R0, R13, 0x3, RZ, 0xc0, !PT ;  /* 0x000000030d007812 */ /* 0x000fe200078ec0ff */
[----:B------:R-:W1:Y:S03]  /*00a0*/  LDCU UR10, c[0x0][0x384] ;  /* 0x00007080ff0a77ac */ /* 0x000e660008000800 */
[----:B------:R-:W-:Y:S01]  /*00b0*/  ISETP.NE.AND P0, PT, R0, 0x1, PT ;  /* 0x000000010000780c */ /* 0x000fe20003f05270 */
[----:B------:R-:W-:Y:S01]  /*00c0*/  IMAD R0, R3, R12, RZ ;  /* 0x0000000c03007224 */ /* 0x000fe200078e02ff */
[----:B------:R-:W-:Y:S01]  /*00d0*/  UMOV UR4, 0xfffffffc ;  /* 0xfffffffc00047882 */ /* 0x000fe20000000000 */
[----:B------:R-:W-:Y:S01]  /*00e0*/  UMOV UR5, 0xffffffff ;  /* 0xffffffff00057882 */ /* 0x000fe20000000000 */
[----:B------:R-:W2:Y:S01]  /*00f0*/  LDCU.64 UR8, c[0x0][0x358] ;  /* 0x00006b00ff0877ac */ /* 0x000ea20008000a00 */
[----:B0-----:R-:W-:Y:S01]  /*0100*/  UIMAD.WIDE.U32 UR4, UR6, 0x1, UR4 ;  /* 0x00000001060478a5 */ /* 0x001fe2000f8e0004 */
[----:B-1----:R-:W-:-:S07]  /*0110*/  IMAD.U32 R3, RZ, RZ, UR10 ;  /* 0x0000000aff037e24 */ /* 0x002fce000f8e00ff */
[----:B------:R-:W-:Y:S05]  /*0120*/  @!P0 BRA `(.L_x_65) ;  /* 0x0000000000a48947 */ /* 0x000fea0003800000 */
[----:B------:R-:W0:Y:S01]  /*0130*/  LDC.64 R4, c[0x0][0x388] ;  /* 0x0000e200ff047b82 */ /* 0x000e220000000a00 */
[----:B------:R-:W-:Y:S01]  /*0140*/  VIADD R2, R13, 0xffffffff ;  /* 0xffffffff0d027836 */ /* 0x000fe20000000000 */
[----:B------:R-:W-:Y:S01]  /*0150*/  IADD3 R13, PT, PT, R0, -0x2, R13 ;  /* 0xfffffffe000d7810 */ /* 0x000fe20007ffe00d */
[----:B------:R-:W-:Y:S01]  /*0160*/  IMAD.U32 R3, RZ, RZ, UR10 ;  /* 0x0000000aff037e24 */ /* 0x000fe2000f8e00ff */
[----:B------:R-:W-:Y:S02]  /*0170*/  UIADD3 UR7, UPT, UPT, UR5, UR7, URZ ;  /* 0x0000000705077290 */ /* 0x000fe4000fffe0ff */
[----:B------:R-:W-:-:S05]  /*0180*/  LOP3.LUT R2, R2, 0x3, RZ, 0xc0, !PT ;  /* 0x0000000302027812 */ /* 0x000fca00078ec0ff */
[----:B------:R-:W-:-:S07]  /*0190*/  IMAD.MOV R2, RZ, RZ, -R2 ;  /* 0x000000ffff027224 */ /* 0x000fce00078e0a02 */
.L_x_68:
[----:B---3--:R-:W-:Y:S02]  /*01a0*/  SHF.R.S32.HI R7, RZ, 0x1f, R3 ;  /* 0x0000001fff077819 */ /* 0x008fe40000011403 */
[----:B------:R-:W-:-:S04]  /*01b0*/  IADD3 R8, P0, PT, R0, R3, RZ ;  /* 0x0000000300087210 */ /* 0x000fc80007f1e0ff */
[----:B------:R-:W-:Y:S02]  /*01c0*/  LEA.HI.X.SX32 R7, R0, R7, 0x1, P0 ;  /* 0x0000000700077211 */ /* 0x000fe400000f0eff */
[----:B------:R-:W-:-:S04]  /*01d0*/  LEA R6, P0, R8, UR4, 0x2 ;  /* 0x0000000408067c11 */ /* 0x000fc8000f8010ff */
[----:B------:R-:W-:-:S05]  /*01e0*/  LEA.HI.X R7, R8, UR7, R7, 0x2, P0 ;  /* 0x0000000708077c11 */ /* 0x000fca00080f1407 */
[----:B--2---:R-:W2:Y:S01]  /*01f0*/  LDG.E R15, desc[UR8][R6.64] ;  /* 0x00000008060f7981 */ /* 0x004ea2000c1e1900 */
[----:B------:R-:W-:Y:S01]  /*0200*/  VIADD R2, R2, 0x1 ;  /* 0x0000000102027836 */ /* 0x000fe20000000000 */
[----:B------:R-:W-:Y:S04]  /*0210*/  BSSY.RECONVERGENT B0, `(.L_x_66) ;  /* 0x0000017000007945 */ /* 0x000fe80003800200 */
[----:B------:R-:W-:Y:S02]  /*0220*/  ISETP.NE.AND P0, PT, R2, RZ, PT ;  /* 0x000000ff0200720c */ /* 0x000fe40003f05270 */
[----:B--2---:R-:W-:-:S13]  /*0230*/  ISETP.GE.AND P1, PT, R15, 0x1, PT ;  /* 0x000000010f00780c */ /* 0x004fda0003f26270 */
[----:B------:R-:W-:Y:S05]  /*0240*/  @!P1 BRA `(.L_x_67) ;  /* 0x00000000004c9947 */ /* 0x000fea0003800000 */
[----:B0-----:R-:W-:-:S05]  /*0250*/  IMAD.WIDE R20, R13, 0x4, R4 ;  /* 0x000000040d147825 */ /* 0x001fca00078e0204 */
[----:B------:R-:W2:Y:S02]  /*0260*/  LDG.E R8, desc[UR8][R20.64] ;  /* 0x0000000814087981 */ /* 0x000ea4000c1e1900 */
[----:B--2---:R-:W-:-:S13]  /*0270*/  ISETP.NE.AND P1, PT, R15, R8, PT ;  /* 0x000000080f00720c */ /* 0x004fda0003f25270 */
[----:B------:R-:W-:Y:S05]  /*0280*/  @P1 BRA `(.L_x_67) ;  /* 0x00000000003c1947 */ /* 0x000fea0003800000 */
[----:B------:R-:W0:Y:S01]  /*0290*/  S2R R12, SR_LANEID ;  /* 0x00000000000c7919 */ /* 0x000e220000000000 */
[----:B------:R-:W-:Y:S01]  /*02a0*/  IMAD.SHL.U32 R15, R15, 0x2, RZ ;  /* 0x000000020f0f7824 */ /* 0x000fe200078e00ff */
[----:B------:R-:W1:Y:S01]  /*02b0*/  LDC.64 R8, c[0x0][0x390] ;  /* 0x0000e400ff087b82 */ /* 0x000e620000000a00 */
[----:B------:R-:W-:-:S07]  /*02c0*/  VOTEU.ANY UR6, UPT, PT ;  /* 0x0000000000067886 */ /* 0x000fce00038e0100 */
[----:B------:R-:W2:Y:S01]  /*02d0*/  REDUX.SUM UR11, R15 ;  /* 0x000000000f0b73c4 */ /* 0x000ea2000000c000 */
[----:B------:R-:W-:Y:S01]  /*02e0*/  UFLO.U32 UR10, UR6 ;  /* 0x00000006000a72bd */ /* 0x000fe200080e0000 */
[----:B------:R3:W-:Y:S01]  /*02f0*/  STG.E desc[UR8][R6.64], R15 ;  /* 0x0000000f06007986 */ /* 0x0007e2000c101908 */
[----:B------:R-:W-:-:S05]  /*0300*/  UPOPC UR6, UR6 ;  /* 0x00000006000672bf */ /* 0x000fca0008000000 */
[----:B------:R-:W4:Y:S01]  /*0310*/  LDC.64 R10, c[0x0][0x398] ;  /* 0x0000e600ff0a7b82 */ /* 0x000f220000000a00 */
[----:B------:R3:W-:Y:S01]  /*0320*/  STG.E desc[UR8][R20.64], RZ ;  /* 0x000000ff14007986 */ /* 0x0007e2000c101908 */
[----:B------:R-:W-:Y:S02]  /*0330*/  IMAD R19, RZ, RZ, -UR6 ;  /* 0x80000006ff137e24 */ /* 0x000fe4000f8e02ff */
[----:B--2---:R-:W-:Y:S01]  /*0340*/  IMAD.U32 R17, RZ, RZ, UR11 ;  /* 0x0000000bff117e24 */ /* 0x004fe2000f8e00ff */
[----:B0-----:R-:W-:-:S13]  /*0350*/  ISETP.EQ.U32.AND P1, PT, R12, UR10, PT ;  /* 0x0000000a0c007c0c */ /* 0x001fda000bf22070 */
[----:B-1----:R3:W-:Y:S04]  /*0360*/  @P1 REDG.E.ADD.STRONG.GPU desc[UR8][R8.64], R17 ;  /* 0x000000110800198e */ /* 0x0027e8000c12e108 */
[----:B----4-:R3:W-:Y:S02]  /*0370*/  @P1 REDG.E.ADD.STRONG.GPU desc[UR8][R10.64], R19 ;  /* 0x000000130a00198e */ /* 0x0107e4000c12e108 */
.L_x_67:
[----:B------:R-:W-:Y:S05]  /*0380*/  BSYNC.RECONVERGENT B0 ;  /* 0x0000000000007941 */ /* 0x000fea0003800200 */
.L_x_66:
[----:B------:R-:W-:Y:S02]  /*0390*/  VIADD R3, R3, 0xffffffff ;  /* 0xffffffff03037836 */ /* 0x000fe40000000000 */
[----:B------:R-:W-:Y:S01]  /*03a0*/  VIADD R13, R13, 0xffffffff ;  /* 0xffffffff0d0d7836 */ /* 0x000fe20000000000 */
[----:B------:R-:W-:Y:S06]  /*03b0*/  @P0 BRA `(.L_x_68) ;  /* 0xfffffffc00780947 */ /* 0x000fec000383ffff */
.L_x_65:
[----:B------:R-:W1:Y:S02]  /*03c0*/  LDC R2, c[0x0][0x384] ;  /* 0x0000e100ff027b82 */ /* 0x000e640000000800 */
[----:B-1----:R-:W-:-:S05]  /*03d0*/  VIADD R2, R2, 0xfffffffe ;  /* 0xfffffffe02027836 */ /* 0x002fca0000000000 */
[----:B------:R-:W-:-:S13]  /*03e0*/  ISETP.GE.U32.AND P0, PT, R2, 0x3, PT ;  /* 0x000000030200780c */ /* 0x000fda0003f06070 */
[----:B--2---:R-:W-:Y:S05]  /*03f0*/  @!P0 EXIT ;  /* 0x000000000000894d */ /* 0x004fea0003800000 */
[----:B------:R-:W1:Y:S01]  /*0400*/  LDCU.64 UR6, c[0x0][0x388] ;  /* 0x00007100ff0677ac */ /* 0x000e620008000a00 */
[----:B------:R-:W-:Y:S01]  /*0410*/  IADD3 R2, PT, PT, R3, -0x2, R0 ;  /* 0xfffffffe03027810 */ /* 0x000fe20007ffe000 */
[----:B-1----:R-:W-:Y:S02]  /*0420*/  UIADD3 UR10, UP0, UPT, UR6, -0x4, URZ ;  /* 0xfffffffc060a7890 */ /* 0x002fe4000ff1e0ff */
[----:B------:R-:W-:Y:S02]  /*0430*/  UIADD3 UR5, UP1, UPT, UR6, -0x8, URZ ;  /* 0xfffffff806057890 */ /* 0x000fe4000ff3e0ff */
[----:B------:R-:W-:Y:S02]  /*0440*/  UIADD3.X UR11, UPT, UPT, UR7, -0x1, URZ, UP0, !UPT ;  /* 0xffffffff070b7890 */ /* 0x000fe400087fe4ff */
[----:B------:R-:W-:-:S12]  /*0450*/  UIADD3.X UR6, UPT, UPT, UR7, -0x1, URZ, UP1, !UPT ;  /* 0xffffffff07067890 */ /* 0x000fd80008ffe4ff */
.L_x_77:
[----:B0--3--:R-:W-:Y:S02]  /*0460*/  SHF.R.S32.HI R5, RZ, 0x1f, R3 ;  /* 0x0000001fff057819 */ /* 0x009fe40000011403 */
[----:B---3--:R-:W-:-:S04]  /*0470*/  IADD3 R6, P0, PT, R0, R3, RZ ;  /* 0x0000000300067210 */ /* 0x008fc80007f1e0ff */
        /* <DEDUP_REMOVED lines=8> */
[----:B--2---:R-:W-:-:S13]  /*0500*/  ISETP.GE.AND P0, PT, R13, 0x1, PT ;  /* 0x000000010d00780c */ /* 0x004fda0003f06270 */
[----:B------:R-:W-:Y:S05]  /*0510*/  @!P0 BRA `(.L_x_70) ;  /* 0x0000000000488947 */ /* 0x000fea0003800000 */
        /* <DEDUP_REMOVED lines=18> */
.L_x_70:
[----:B------:R-:W-:Y:S05]  /*0640*/  BSYNC.RECONVERGENT B0 ;  /* 0x0000000000007941 */ /* 0x000fea0003800200 */
.L_x_69:
[----:B---3--:R-:W2:Y:S01]  /*0650*/  LDG.E R13, desc[UR8][R4.64] ;  /* 0x00000008040d7981 */ /* 0x008ea2000c1e1900 */
[----:B------:R-:W-:Y:S01]  /*0660*/  BSSY.RECONVERGENT B0, `(.L_x_71) ;  /* 0x0000015000007945 */ /* 0x000fe20003800200 */
        /* <DEDUP_REMOVED lines=20> */
.L_x_72:
[----:B------:R-:W-:Y:S05]  /*07b0*/  BSYNC.RECONVERGENT B0 ;  /* 0x0000000000007941 */ /* 0x000fea0003800200 */
.L_x_71:
        /* <DEDUP_REMOVED lines=22> */
.L_x_74:
[----:B------:R-:W-:Y:S05]  /*0920*/  BSYNC.RECONVERGENT B0 ;  /* 0x0000000000007941 */ /* 0x000fea0003800200 */
.L_x_73:
        /* <DEDUP_REMOVED lines=22> */
.L_x_76:
[----:B------:R-:W-:Y:S05]  /*0a90*/  BSYNC.RECONVERGENT B0 ;  /* 0x0000000000007941 */ /* 0x000fea0003800200 */
.L_x_75:
[C---:B------:R-:W-:Y:S01]  /*0aa0*/  ISETP.GT.AND P0, PT, R3.reuse, 0x5, PT ;  /* 0x000000050300780c */ /* 0x040fe20003f04270 */
[----:B------:R-:W-:Y:S02]  /*0ab0*/  VIADD R2, R2, 0xfffffffc ;  /* 0xfffffffc02027836 */ /* 0x000fe40000000000 */
[----:B------:R-:W-:-:S10]  /*0ac0*/  VIADD R3, R3, 0xfffffffc ;  /* 0xfffffffc03037836 */ /* 0x000fd40000000000 */
[----:B------:R-:W-:Y:S05]  /*0ad0*/  @P0 BRA `(.L_x_77) ;  /* 0xfffffff800600947 */ /* 0x000fea000383ffff */
[----:B------:R-:W-:Y:S05]  /*0ae0*/  EXIT ;  /* 0x000000000000794d */ /* 0x000fea0003800000 */
.L_x_78:
        /* <DEDUP_REMOVED lines=9> */
.L_x_122:


//--------------------- .text._Z17computeMatrixLeftiiPiS_S_S_ --------------------------
	.section	.text._Z17computeMatrixLeftiiPiS_S_S_,"ax",@progbits
	.align	128
        .global         _Z17computeMatrixLeftiiPiS_S_S_
        .type           _Z17computeMatrixLeftiiPiS_S_S_,@function
        .size           _Z17computeMatrixLeftiiPiS_S_S_,(.L_x_123 - _Z17computeMatrixLeftiiPiS_S_S_)
        .other          _Z17computeMatrixLeftiiPiS_S_S_,@"STO_CUDA_ENTRY STV_DEFAULT"
_Z17computeMatrixLeftiiPiS_S_S_:
.text._Z17computeMatrixLeftiiPiS_S_S_:
[----:B------:R-:W-:Y:S01]  /*0000*/  LDC R1, c[0x0][0x37c] ;  /* 0x0000df00ff017b82 */ /* 0x000fe20000000800 */
[----:B------:R-:W0:Y:S01]  /*0010*/  S2R R0, SR_CTAID.X ;  /* 0x0000000000007919 */ /* 0x000e220000002500 */
[----:B------:R-:W1:Y:S01]  /*0020*/  LDCU UR4, c[0x0][0x380] ;  /* 0x00007000ff0477ac */ /* 0x000e620008000800 */
[----:B------:R-:W0:Y:S02]  /*0030*/  S2R R3, SR_TID.X ;  /* 0x0000000000037919 */ /* 0x000e240000002100 */
[----:B0-----:R-:W-:-:S05]  /*0040*/  IMAD R0, R0, 0x2, R3 ;  /* 0x0000000200007824 */ /* 0x001fca00078e0203 */
[----:B-1----:R-:W-:-:S13]  /*0050*/  ISETP.GE.AND P0, PT, R0, UR4, PT ;  /* 0x0000000400007c0c */ /* 0x002fda000bf06270 */
[----:B------:R-:W-:Y:S05]  /*0060*/  @P0 EXIT ;  /* 0x000000000000094d */ /* 0x000fea0003800000 */
[----:B------:R-:W0:Y:S02]  /*0070*/  LDC R4, c[0x0][0x384] ;  /* 0x0000e100ff047b82 */ /* 0x000e240000000800 */
[----:B0-----:R-:W-:-:S13]  /*0080*/  ISETP.GE.AND P0, PT, R4, 0x2, PT ;  /* 0x000000020400780c */ /* 0x001fda0003f06270 */
[----:B------:R-:W-:Y:S05]  /*0090*/  @!P0 EXIT ;  /* 0x000000000000894d */ /* 0x000fea0003800000 */
[C---:B------:R-:W-:Y:S01]  /*00a0*/  VIADD R2, R4.reuse, 0xfffffffe ;  /* 0xfffffffe04027836 */ /* 0x040fe20000000000 */
[----:B------:R-:W0:Y:S01]  /*00b0*/  LDCU.64 UR8, c[0x0][0x358] ;  /* 0x00006b00ff0877ac */ /* 0x000e220008000a00 */
[----:B------:R-:W-:Y:S02]  /*00c0*/  VIADD R4, R4, 0xffffffff ;  /* 0xffffffff04047836 */ /* 0x000fe40000000000 */
[----:B------:R-:W-:Y:S01]  /*00d0*/  IMAD R0, R0, UR4, RZ ;  /* 0x0000000400007c24 */ /* 0x000fe2000f8e02ff */
[----:B------:R-:W-:Y:S01]  /*00e0*/  ISETP.GE.U32.AND P0, PT, R2, 0x3, PT ;  /* 0x000000030200780c */ /* 0x000fe20003f06070 */
[----:B------:R-:W-:Y:S01]  /*00f0*/  IMAD.MOV.U32 R7, RZ, RZ, RZ ;  /* 0x000000ffff077224 */ /* 0x000fe200078e00ff */
[----:B------:R-:W-:-:S11]  /*0100*/  LOP3.LUT R6, R4, 0x3, RZ, 0xc0, !PT ;  /* 0x0000000304067812 */ /* 0x000fd600078ec0ff */
[----:B------:R-:W-:Y:S05]  /*0110*/  @!P0 BRA `(.L_x_79) ;  /* 0x0000000400948947 */ /* 0x000fea0003800000 */
[----:B------:R-:W1:Y:S01]  /*0120*/  LDC.64 R2, c[0x0][0x388] ;  /* 0x0000e200ff027b82 */ /* 0x000e620000000a00 */
[----:B------:R-:W-:Y:S02]  /*0130*/  LOP3.LUT R7, R4, 0xfffffffc, RZ, 0xc0, !PT ;  /* 0xfffffffc04077812 */ /* 0x000fe400078ec0ff */
[----:B------:R-:W-:-:S03]  /*0140*/  MOV R9, R0 ;  /* 0x0000000000097202 */ /* 0x000fc60000000f00 */
[----:B------:R-:W-:-:S07]  /*0150*/  IMAD.MOV R8, RZ, RZ, -R7 ;  /* 0x000000ffff087224 */ /* 0x000fce00078e0a07 */
.L_x_88:
[----:B-12---:R-:W-:-:S05]  /*0160*/  IMAD.WIDE R4, R9, 0x4, R2 ;  /* 0x0000000409047825 */ /* 0x006fca00078e0202 */
[----:B0-----:R-:W2:Y:S01]  /*0170*/  LDG.E R15, desc[UR8][R4.64] ;  /* 0x00000008040f7981 */ /* 0x001ea2000c1e1900 */
        /* <DEDUP_REMOVED lines=9> */
[----:B------:R-:W-:Y:S01]  /*0210*/  VOTEU.ANY UR4, UPT, PT ;  /* 0x0000000000047886 */ /* 0x000fe200038e0100 */
[----:B------:R2:W-:Y:S06]  /*0220*/  STG.E desc[UR8][R4.64+0x4], RZ ;  /* 0x000004ff04007986 */ /* 0x0005ec000c101908 */
[----:B------:R-:W3:Y:S01]  /*0230*/  REDUX.SUM UR6, R15 ;  /* 0x000000000f0673c4 */ /* 0x000ee2000000c000 */
[----:B------:R-:W-:-:S02]  /*0240*/  UFLO.U32 UR5, UR4 ;  /* 0x00000004000572bd */ /* 0x000fc400080e0000 */
[----:B------:R-:W-:Y:S01]  /*0250*/  UPOPC UR4, UR4 ;  /* 0x00000004000472bf */ /* 0x000fe20008000000 */
[----:B------:R2:W-:Y:S04]  /*0260*/  STG.E desc[UR8][R4.64], R15 ;  /* 0x0000000f04007986 */ /* 0x0005e8000c101908 */
[----:B------:R-:W4:Y:S01]  /*0270*/  LDC.64 R12, c[0x0][0x398] ;  /* 0x0000e600ff0c7b82 */ /* 0x000f220000000a00 */
[----:B------:R-:W-:Y:S02]  /*0280*/  IMAD R19, RZ, RZ, -UR4 ;  /* 0x80000004ff137e24 */ /* 0x000fe4000f8e02ff */
[----:B---3--:R-:W-:Y:S01]  /*0290*/  IMAD.U32 R17, RZ, RZ, UR6 ;  /* 0x00000006ff117e24 */ /* 0x008fe2000f8e00ff */
[----:B0-----:R-:W-:-:S13]  /*02a0*/  ISETP.EQ.U32.AND P0, PT, R14, UR5, PT ;  /* 0x000000050e007c0c */ /* 0x001fda000bf02070 */
[----:B-1----:R2:W-:Y:S04]  /*02b0*/  @P0 REDG.E.ADD.STRONG.GPU desc[UR8][R10.64], R17 ;  /* 0x000000110a00098e */ /* 0x0025e8000c12e108 */
[----:B----4-:R2:W-:Y:S02]  /*02c0*/  @P0 REDG.E.ADD.STRONG.GPU desc[UR8][R12.64], R19 ;  /* 0x000000130c00098e */ /* 0x0105e4000c12e108 */
.L_x_81:
[----:B------:R-:W-:Y:S05]  /*02d0*/  BSYNC.RECONVERGENT B0 ;  /* 0x0000000000007941 */ /* 0x000fea0003800200 */
.L_x_80:
[----:B--2---:R-:W2:Y:S01]  /*02e0*/  LDG.E R15, desc[UR8][R4.64+0x4] ;  /* 0x00000408040f7981 */ /* 0x004ea2000c1e1900 */
[----:B------:R-:W-:Y:S01]  /*02f0*/  BSSY.RECONVERGENT B0, `(.L_x_82) ;  /* 0x0000015000007945 */ /* 0x000fe20003800200 */
[----:B--2---:R-:W-:-:S13]  /*0300*/  ISETP.GE.AND P0, PT, R15, 0x1, PT ;  /* 0x000000010f00780c */ /* 0x004fda0003f06270 */
[----:B------:R-:W-:Y:S05]  /*0310*/  @!P0 BRA `(.L_x_83) ;  /* 0x0000000000488947 */ /* 0x000fea0003800000 */
[----:B------:R-:W2:Y:S02]  /*0320*/  LDG.E R10, desc[UR8][R4.64+0x8] ;  /* 0x00000808040a7981 */ /* 0x000ea4000c1e1900 */
[----:B--2---:R-:W-:-:S13]  /*0330*/  ISETP.NE.AND P0, PT, R15, R10, PT ;  /* 0x0000000a0f00720c */ /* 0x004fda0003f05270 */
[----:B------:R-:W-:Y:S05]  /*0340*/  @P0 BRA `(.L_x_83) ;  /* 0x00000000003c0947 */ /* 0x000fea0003800000 */
[----:B------:R-:W0:Y:S01]  /*0350*/  S2R R14, SR_LANEID ;  /* 0x00000000000e7919 */ /* 0x000e220000000000 */
[----:B------:R-:W-:Y:S01]  /*0360*/  SHF.L.U32 R15, R15, 0x1, RZ ;  /* 0x000000010f0f7819 */ /* 0x000fe200000006ff */
        /* <DEDUP_REMOVED lines=13> */
.L_x_83:
[----:B------:R-:W-:Y:S05]  /*0440*/  BSYNC.RECONVERGENT B0 ;  /* 0x0000000000007941 */ /* 0x000fea0003800200 */
.L_x_82:
        /* <DEDUP_REMOVED lines=17> */
[----:B------:R-:W-:Y:S01]  /*0560*/  IADD3 R19, PT, PT, RZ, -UR4, RZ ;  /* 0x80000004ff137c10 */ /* 0x000fe2000fffe0ff */
[----:B---3--:R-:W-:Y:S01]  /*0570*/  IMAD.U32 R17, RZ, RZ, UR6 ;  /* 0x00000006ff117e24 */ /* 0x008fe2000f8e00ff */
[----:B0-----:R-:W-:-:S13]  /*0580*/  ISETP.EQ.U32.AND P0, PT, R14, UR5, PT ;  /* 0x000000050e007c0c */ /* 0x001fda000bf02070 */
[----:B-1----:R2:W-:Y:S04]  /*0590*/  @P0 REDG.E.ADD.STRONG.GPU desc[UR8][R10.64], R17 ;  /* 0x000000110a00098e */ /* 0x0025e8000c12e108 */
[----:B----4-:R2:W-:Y:S02]  /*05a0*/  @P0 REDG.E.ADD.STRONG.GPU desc[UR8][R12.64], R19 ;  /* 0x000000130c00098e */ /* 0x0105e4000c12e108 */
.L_x_85:
[----:B------:R-:W-:Y:S05]  /*05b0*/  BSYNC.RECONVERGENT B0 ;  /* 0x0000000000007941 */ /* 0x000fea0003800200 */
.L_x_84:
[----:B--2---:R-:W2:Y:S01]  /*05c0*/  LDG.E R15, desc[UR8][R4.64+0xc] ;  /* 0x00000c08040f7981 */ /* 0x004ea2000c1e1900 */
[----:B------:R-:W-:Y:S01]  /*05d0*/  VIADD R8, R8, 0x4 ;  /* 0x0000000408087836 */ /* 0x000fe20000000000 */
[----:B------:R-:W-:Y:S04]  /*05e0*/  BSSY.RECONVERGENT B0, `(.L_x_86) ;  /* 0x0000016000007945 */ /* 0x000fe80003800200 */
[----:B------:R-:W-:Y:S02]  /*05f0*/  ISETP.NE.AND P0, PT, R8, RZ, PT ;  /* 0x000000ff0800720c */ /* 0x000fe40003f05270 */
        /* <DEDUP_REMOVED lines=20> */
.L_x_87:
[----:B------:R-:W-:Y:S05]  /*0740*/  BSYNC.RECONVERGENT B0 ;  /* 0x0000000000007941 */ /* 0x000fea0003800200 */
.L_x_86:
[----:B------:R-:W-:Y:S01]  /*0750*/  VIADD R9, R9, 0x4 ;  /* 0x0000000409097836 */ /* 0x000fe20000000000 */
[----:B------:R-:W-:Y:S06]  /*0760*/  @P0 BRA `(.L_x_88) ;  /* 0xfffffff8007c0947 */ /* 0x000fec000383ffff */
.L_x_79:
[----:B------:R-:W-:-:S13]  /*0770*/  ISETP.NE.AND P0, PT, R6, RZ, PT ;  /* 0x000000ff0600720c */ /* 0x000fda0003f05270 */
[----:B0-----:R-:W-:Y:S05]  /*0780*/  @!P0 EXIT ;  /* 0x000000000000894d */ /* 0x001fea0003800000 */
[----:B------:R-:W0:Y:S01]  /*0790*/  LDCU.64 UR6, c[0x0][0x388] ;  /* 0x00007100ff0677ac */ /* 0x000e220008000a00 */
[----:B------:R-:W-:Y:S02]  /*07a0*/  IMAD.IADD R9, R0, 0x1, R7 ;  /* 0x0000000100097824 */ /* 0x000fe400078e0207 */
[----:B------:R-:W-:Y:S01]  /*07b0*/  IMAD.MOV R0, RZ, RZ, -R6 ;  /* 0x000000ffff007224 */ /* 0x000fe200078e0a06 */
[----:B0-----:R-:W-:-:S04]  /*07c0*/  UIADD3 UR5, UP0, UPT, UR6, 0x4, URZ ;  /* 0x0000000406057890 */ /* 0x001fc8000ff1e0ff */
[----:B------:R-:W-:-:S12]  /*07d0*/  UIADD3.X UR6, UPT, UPT, URZ, UR7, URZ, UP0, !UPT ;  /* 0x00000007ff067290 */ /* 0x000fd800087fe4ff */
.L_x_91:
[----:B--2---:R-:W-:Y:S01]  /*07e0*/  MOV R2, UR5 ;  /* 0x0000000500027c02 */ /* 0x004fe20008000f00 */
[----:B------:R-:W-:-:S04]  /*07f0*/  IMAD.U32 R3, RZ, RZ, UR6 ;  /* 0x00000006ff037e24 */ /* 0x000fc8000f8e00ff */
[----:B------:R-:W-:-:S05]  /*0800*/  IMAD.WIDE R2, R9, 0x4, R2 ;  /* 0x0000000409027825 */ /* 0x000fca00078e0202 */
        /* <DEDUP_REMOVED lines=19> */
[----:B------:R-:W-:Y:S01]  /*0940*/  IMAD R15, RZ, RZ, -UR4 ;  /* 0x80000004ff0f7e24 */ /* 0x000fe2000f8e02ff */
[----:B---3--:R-:W-:Y:S02]  /*0950*/  MOV R13, UR10 ;  /* 0x0000000a000d7c02 */ /* 0x008fe40008000f00 */
[----:B0-----:R-:W-:-:S13]  /*0960*/  ISETP.EQ.U32.AND P1, PT, R8, UR7, PT ;  /* 0x0000000708007c0c */ /* 0x001fda000bf22070 */
[----:B-1----:R2:W-:Y:S04]  /*0970*/  @P1 REDG.E.ADD.STRONG.GPU desc[UR8][R4.64], R13 ;  /* 0x0000000d0400198e */ /* 0x0025e8000c12e108 */
[----:B----4-:R2:W-:Y:S02]  /*0980*/  @P1 REDG.E.ADD.STRONG.GPU desc[UR8][R6.64], R15 ;  /* 0x0000000f0600198e */ /* 0x0105e4000c12e108 */
.L_x_90:
[----:B------:R-:W-:Y:S05]  /*0990*/  BSYNC.RECONVERGENT B0 ;  /* 0x0000000000007941 */ /* 0x000fea0003800200 */
.L_x_89:
[----:B------:R-:W-:Y:S01]  /*09a0*/  VIADD R9, R9, 0x1 ;  /* 0x0000000109097836 */ /* 0x000fe20000000000 */
[----:B------:R-:W-:Y:S06]  /*09b0*/  @P0 BRA `(.L_x_91) ;  /* 0xfffffffc00880947 */ /* 0x000fec000383ffff */
[----:B------:R-:W-:Y:S05]  /*09c0*/  EXIT ;  /* 0x000000000000794d */ /* 0x000fea0003800000 */
.L_x_92:
        /* <DEDUP_REMOVED lines=11> */
.L_x_123:


//--------------------- .text._Z17computeMatrixDowniiPiS_S_S_ --------------------------
	.section	.text._Z17computeMatrixDowniiPiS_S_S_,"ax",@progbits
	.align	128
        .global         _Z17computeMatrixDowniiPiS_S_S_
        .type           _Z17computeMatrixDowniiPiS_S_S_,@function
        .size           _Z17computeMatrixDowniiPiS_S_S_,(.L_x_124 - _Z17computeMatrixDowniiPiS_S_S_)
        .other          _Z17computeMatrixDowniiPiS_S_S_,@"STO_CUDA_ENTRY STV_DEFAULT"
_Z17computeMatrixDowniiPiS_S_S_:
.text._Z17computeMatrixDowniiPiS_S_S_:
[----:B------:R-:W-:Y:S01]  /*0000*/  LDC R1, c[0x0][0x37c] ;  /* 0x0000df00ff017b82 */ /* 0x000fe20000000800 */
[----:B------:R-:W0:Y:S01]  /*0010*/  S2R R15, SR_CTAID.X ;  /* 0x00000000000f7919 */ /* 0x000e220000002500 */
[----:B------:R-:W1:Y:S01]  /*0020*/  LDCU.64 UR4, c[0x0][0x380] ;  /* 0x00007000ff0477ac */ /* 0x000e620008000a00 */
[----:B------:R-:W0:Y:S01]  /*0030*/  S2R R0, SR_TID.X ;  /* 0x0000000000007919 */ /* 0x000e220000002100 */
[----:B-1----:R-:W-:-:S05]  /*0040*/  IMAD.U32 R5, RZ, RZ, UR4 ;  /* 0x00000004ff057e24 */ /* 0x002fca000f8e00ff */
[----:B------:R-:W-:Y:S01]  /*0050*/  ISETP.GE.AND P0, PT, R5, 0x2, PT ;  /* 0x000000020500780c */ /* 0x000fe20003f06270 */
[----:B0-----:R-:W-:-:S05]  /*0060*/  IMAD R2, R15, 0x2, R0 ;  /* 0x000000020f027824 */ /* 0x001fca00078e0200 */
[----:B------:R-:W-:-:S13]  /*0070*/  ISETP.GE.OR P0, PT, R2, UR5, !P0 ;  /* 0x0000000502007c0c */ /* 0x000fda000c706670 */
[----:B------:R-:W-:Y:S05]  /*0080*/  @P0 EXIT ;  /* 0x000000000000094d */ /* 0x000fea0003800000 */
[----:B------:R-:W0:Y:S01]  /*0090*/  LDCU UR4, c[0x0][0x380] ;  /* 0x00007000ff0477ac */ /* 0x000e220008000800 */
[C---:B------:R-:W-:Y:S02]  /*00a0*/  LOP3.LUT R2, R5.reuse, 0x3, RZ, 0xc0, !PT ;  /* 0x0000000305027812 */ /* 0x040fe400078ec0ff */
[----:B------:R-:W-:Y:S01]  /*00b0*/  IADD3 R12, PT, PT, R5, -0x2, RZ ;  /* 0xfffffffe050c7810 */ /* 0x000fe20007ffe0ff */
[----:B------:R-:W1:Y:S01]  /*00c0*/  LDCU.64 UR6, c[0x0][0x358] ;  /* 0x00006b00ff0677ac */ /* 0x000e620008000a00 */
[----:B------:R-:W-:Y:S01]  /*00d0*/  ISETP.NE.AND P0, PT, R2, 0x1, PT ;  /* 0x000000010200780c */ /* 0x000fe20003f05270 */
[----:B0-----:R-:W-:-:S12]  /*00e0*/  IMAD.U32 R14, RZ, RZ, UR4 ;  /* 0x00000004ff0e7e24 */ /* 0x001fd8000f8e00ff */
[----:B------:R-:W-:Y:S05]  /*00f0*/  @!P0 BRA `(.L_x_93) ;  /* 0x0000000000a88947 */ /* 0x000fea0003800000 */
[----:B------:R-:W0:Y:S01]  /*0100*/  LDC R4, c[0x0][0x380] ;  /* 0x0000e000ff047b82 */ /* 0x000e220000000800 */
[----:B------:R-:W-:Y:S02]  /*0110*/  VIADD R6, R5, 0xffffffff ;  /* 0xffffffff05067836 */ /* 0x000fe40000000000 */
[-CC-:B------:R-:W-:Y:S02]  /*0120*/  IMAD R8, R12, R5.reuse, R0.reuse ;  /* 0x000000050c087224 */ /* 0x180fe400078e0200 */
[C---:B------:R-:W-:Y:S01]  /*0130*/  IMAD R10, R6.reuse, R5, R0 ;  /* 0x00000005060a7224 */ /* 0x040fe200078e0200 */
[----:B------:R-:W-:Y:S02]  /*0140*/  LOP3.LUT R6, R6, 0x3, RZ, 0xc0, !PT ;  /* 0x0000000306067812 */ /* 0x000fe400078ec0ff */
[----:B------:R-:W2:Y:S01]  /*0150*/  LDC.64 R2, c[0x0][0x388] ;  /* 0x0000e200ff027b82 */ /* 0x000ea20000000a00 */
[C---:B------:R-:W-:Y:S01]  /*0160*/  LEA R13, R15.reuse, R8, 0x1 ;  /* 0x000000080f0d7211 */ /* 0x040fe200078e08ff */
[----:B------:R-:W-:Y:S01]  /*0170*/  IMAD R18, R15, 0x2, R10 ;  /* 0x000000020f127824 */ /* 0x000fe200078e020a */
[----:B------:R-:W-:Y:S01]  /*0180*/  IADD3 R19, PT, PT, -R6, RZ, RZ ;  /* 0x000000ff06137210 */ /* 0x000fe20007ffe1ff */
[----:B------:R-:W-:-:S07]  /*0190*/  IMAD.IADD R14, R5, 0x1, -R6 ;  /* 0x00000001050e7824 */ /* 0x000fce00078e0a06 */
.L_x_96:
[----:B--2---:R-:W-:-:S05]  /*01a0*/  IMAD.WIDE R10, R18, 0x4, R2 ;  /* 0x00000004120a7825 */ /* 0x004fca00078e0202 */
[----:B01----:R-:W2:Y:S01]  /*01b0*/  LDG.E R21, desc[UR6][R10.64] ;  /* 0x000000060a157981 */ /* 0x003ea2000c1e1900 */
[----:B------:R-:W-:Y:S01]  /*01c0*/  VIADD R19, R19, 0x1 ;  /* 0x0000000113137836 */ /* 0x000fe20000000000 */
[----:B------:R-:W-:Y:S01]  /*01d0*/  BSSY.RECONVERGENT B0, `(.L_x_94) ;  /* 0x0000019000007945 */ /* 0x000fe20003800200 */
[----:B0-----:R-:W-:-:S03]  /*01e0*/  IMAD.MOV.U32 R5, RZ, RZ, R4 ;  /* 0x000000ffff057224 */ /* 0x001fc600078e0004 */
[----:B------:R-:W-:Y:S02]  /*01f0*/  ISETP.NE.AND P0, PT, R19, RZ, PT ;  /* 0x000000ff1300720c */ /* 0x000fe40003f05270 */
[----:B--2---:R-:W-:-:S13]  /*0200*/  ISETP.GE.AND P1, PT, R21, 0x1, PT ;  /* 0x000000011500780c */ /* 0x004fda0003f26270 */
[----:B------:R-:W-:Y:S05]  /*0210*/  @!P1 BRA `(.L_x_95) ;  /* 0x0000000000509947 */ /* 0x000fea0003800000 */
[----:B------:R-:W-:-:S05]  /*0220*/  IMAD.WIDE R16, R13, 0x4, R2 ;  /* 0x000000040d107825 */ /* 0x000fca00078e0202 */
[----:B------:R-:W2:Y:S02]  /*0230*/  LDG.E R6, desc[UR6][R16.64] ;  /* 0x0000000610067981 */ /* 0x000ea4000c1e1900 */
[----:B--2---:R-:W-:-:S13]  /*0240*/  ISETP.NE.AND P1, PT, R21, R6, PT ;  /* 0x000000061500720c */ /* 0x004fda0003f25270 */
[----:B------:R-:W-:Y:S05]  /*0250*/  @P1 BRA `(.L_x_95) ;  /* 0x0000000000401947 */ /* 0x000fea0003800000 */
[----:B------:R-:W-:-:S05]  /*0260*/  SHF.L.U32 R21, R21, 0x1, RZ ;  /* 0x0000000115157819 */ /* 0x000fca00000006ff */
[----:B------:R-:W-:Y:S04]  /*0270*/  STG.E desc[UR6][R10.64], R21 ;  /* 0x000000150a007986 */ /* 0x000fe8000c101906 */
[----:B------:R0:W-:Y:S04]  /*0280*/  STG.E desc[UR6][R16.64], RZ ;  /* 0x000000ff10007986 */ /* 0x0001e8000c101906 */
[----:B------:R-:W2:Y:S01]  /*0290*/  LDG.E R20, desc[UR6][R10.64] ;  /* 0x000000060a147981 */ /* 0x000ea2000c1e1900 */
[----:B------:R-:W1:Y:S01]  /*02a0*/  LDC.64 R8, c[0x0][0x390] ;  /* 0x0000e400ff087b82 */ /* 0x000e620000000a00 */
[----:B------:R-:W-:Y:S01]  /*02b0*/  VOTEU.ANY UR4, UPT, PT ;  /* 0x0000000000047886 */ /* 0x000fe200038e0100 */
[----:B------:R-:W3:Y:S01]  /*02c0*/  S2R R22, SR_LANEID ;  /* 0x0000000000167919 */ /* 0x000ee20000000000 */
[----:B------:R-:W-:-:S02]  /*02d0*/  UFLO.U32 UR5, UR4 ;  /* 0x00000004000572bd */ /* 0x000fc400080e0000 */
[----:B------:R-:W-:-:S03]  /*02e0*/  UPOPC UR4, UR4 ;  /* 0x00000004000472bf */ /* 0x000fc60008000000 */
[----:B------:R-:W4:Y:S03]  /*02f0*/  LDC.64 R6, c[0x0][0x398] ;  /* 0x0000e600ff067b82 */ /* 0x000f260000000a00 */
[----:B0-----:R-:W-:Y:S01]  /*0300*/  IMAD R17, RZ, RZ, -UR4 ;  /* 0x80000004ff117e24 */ /* 0x001fe2000f8e02ff */
[----:B---3--:R-:W-:-:S04]  /*0310*/  ISETP.EQ.U32.AND P1, PT, R22, UR5, PT ;  /* 0x0000000516007c0c */ /* 0x008fc8000bf22070 */
[----:B--2---:R-:W0:Y:S02]  /*0320*/  REDUX.SUM UR8, R20 ;  /* 0x00000000140873c4 */ /* 0x004e24000000c000 */
[----:B0-----:R-:W-:-:S07]  /*0330*/  IMAD.U32 R21, RZ, RZ, UR8 ;  /* 0x00000008ff157e24 */ /* 0x001fce000f8e00ff */
[----:B-1----:R0:W-:Y:S04]  /*0340*/  @P1 REDG.E.ADD.STRONG.GPU desc[UR6][R8.64], R21 ;  /* 0x000000150800198e */ /* 0x0021e8000c12e106 */
[----:B----4-:R0:W-:Y:S02]  /*0350*/  @P1 REDG.E.ADD.STRONG.GPU desc[UR6][R6.64], R17 ;  /* 0x000000110600198e */ /* 0x0101e4000c12e106 */
.L_x_95:
[----:B------:R-:W-:Y:S05]  /*0360*/  BSYNC.RECONVERGENT B0 ;  /* 0x0000000000007941 */ /* 0x000fea0003800200 */
.L_x_94:
[----:B------:R-:W-:Y:S01]  /*0370*/  IADD3 R18, PT, PT, R18, -R5, RZ ;  /* 0x8000000512127210 */ /* 0x000fe20007ffe0ff */
[----:B------:R-:W-:Y:S01]  /*0380*/  IMAD.IADD R13, R13, 0x1, -R5 ;  /* 0x000000010d0d7824 */ /* 0x000fe200078e0a05 */
[----:B------:R-:W-:Y:S06]  /*0390*/  @P0 BRA `(.L_x_96) ;  /* 0xfffffffc00800947 */ /* 0x000fec000383ffff */
.L_x_93:
[----:B------:R-:W-:-:S13]  /*03a0*/  ISETP.GE.U32.AND P0, PT, R12, 0x3, PT ;  /* 0x000000030c00780c */ /* 0x000fda0003f06070 */
[----:B-1----:R-:W-:Y:S05]  /*03b0*/  @!P0 EXIT ;  /* 0x000000000000894d */ /* 0x002fea0003800000 */
[----:B------:R-:W1:Y:S01]  /*03c0*/  LDC.64 R2, c[0x0][0x388] ;  /* 0x0000e200ff027b82 */ /* 0x000e620000000a00 */
[C---:B0-----:R-:W-:Y:S01]  /*03d0*/  IADD3 R6, PT, PT, R14.reuse, -0x5, RZ ;  /* 0xfffffffb0e067810 */ /* 0x041fe20007ffe0ff */
[C---:B------:R-:W-:Y:S01]  /*03e0*/  VIADD R9, R14.reuse, 0xfffffffe ;  /* 0xfffffffe0e097836 */ /* 0x040fe20000000000 */
[C---:B------:R-:W-:Y:S01]  /*03f0*/  IADD3 R11, PT, PT, R14.reuse, -0x1, RZ ;  /* 0xffffffff0e0b7810 */ /* 0x040fe20007ffe0ff */
[C---:B------:R-:W-:Y:S01]  /*0400*/  VIADD R4, R14.reuse, 0xfffffffc ;  /* 0xfffffffc0e047836 */ /* 0x040fe20000000000 */
[----:B------:R-:W0:Y:S01]  /*0410*/  LDCU UR8, c[0x0][0x380] ;  /* 0x00007000ff0877ac */ /* 0x000e220008000800 */
[----:B------:R-:W-:Y:S02]  /*0420*/  VIADD R7, R14, 0xfffffffd ;  /* 0xfffffffd0e077836 */ /* 0x000fe40000000000 */
[-CC-:B------:R-:W-:Y:S02]  /*0430*/  IMAD R6, R6, R5.reuse, R0.reuse ;  /* 0x0000000506067224 */ /* 0x180fe400078e0200 */
[----:B------:R-:W-:-:S02]  /*0440*/  IMAD R10, R9, R5, R0 ;  /* 0x00000005090a7224 */ /* 0x000fc400078e0200 */
[-CC-:B------:R-:W-:Y:S01]  /*0450*/  IMAD R4, R4, R5.reuse, R0.reuse ;  /* 0x0000000504047224 */ /* 0x180fe200078e0200 */
[----:B------:R-:W-:Y:S01]  /*0460*/  LEA R9, R15, R6, 0x1 ;  /* 0x000000060f097211 */ /* 0x000fe200078e08ff */
[-CC-:B------:R-:W-:Y:S01]  /*0470*/  IMAD R8, R7, R5.reuse, R0.reuse ;  /* 0x0000000507087224 */ /* 0x180fe200078e0200 */
[----:B------:R-:W-:Y:S01]  /*0480*/  LEA R13, R15, R10, 0x1 ;  /* 0x0000000a0f0d7211 */ /* 0x000fe200078e08ff */
[----:B------:R-:W-:Y:S02]  /*0490*/  IMAD R0, R11, R5, R0 ;  /* 0x000000050b007224 */ /* 0x000fe400078e0200 */
[C---:B------:R-:W-:Y:S02]  /*04a0*/  IMAD R7, R15.reuse, 0x2, R4 ;  /* 0x000000020f077824 */ /* 0x040fe400078e0204 */
[C---:B------:R-:W-:Y:S02]  /*04b0*/  IMAD R11, R15.reuse, 0x2, R8 ;  /* 0x000000020f0b7824 */ /* 0x040fe400078e0208 */
[----:B------:R-:W-:-:S07]  /*04c0*/  IMAD R15, R15, 0x2, R0 ;  /* 0x000000020f0f7824 */ /* 0x000fce00078e0200 */
.L_x_105:
[----:B01-3--:R-:W-:-:S04]  /*04d0*/  IMAD.WIDE R16, R15, 0x4, R2 ;  /* 0x000000040f107825 */ /* 0x00bfc800078e0202 */
[--C-:B------:R-:W-:Y:S01]  /*04e0*/  IMAD.WIDE R18, R13, 0x4, R2.reuse ;  /* 0x000000040d127825 */ /* 0x100fe200078e0202 */
[----:B------:R-:W2:Y:S04]  /*04f0*/  LDG.E R25, desc[UR6][R16.64] ;  /* 0x0000000610197981 */ /* 0x000ea8000c1e1900 */
[----:B------:R-:W2:Y:S01]  /*0500*/  LDG.E R0, desc[UR6][R18.64] ;  /* 0x0000000612007981 */ /* 0x000ea2000c1e1900 */
[----:B------:R-:W-:Y:S01]  /*0510*/  BSSY.RECONVERGENT B0, `(.L_x_97) ;  /* 0x0000016000007945 */ /* 0x000fe20003800200 */
[----:B------:R-:W-:Y:S01]  /*0520*/  IMAD.WIDE R4, R11, 0x4, R2 ;  /* 0x000000040b047825 */ /* 0x000fe200078e0202 */
[----:B--2---:R-:W-:-:S04]  /*0530*/  ISETP.NE.AND P0, PT, R25, R0, PT ;  /* 0x000000001900720c */ /* 0x004fc80003f05270 */
[----:B------:R-:W-:-:S13]  /*0540*/  ISETP.LT.OR P0, PT, R25, 0x1, P0 ;  /* 0x000000011900780c */ /* 0x000fda0000701670 */
[----:B------:R-:W-:Y:S05]  /*0550*/  @P0 BRA `(.L_x_98) ;  /* 0x0000000000440947 */ /* 0x000fea0003800000 */
[----:B------:R-:W-:-:S05]  /*0560*/  SHF.L.U32 R25, R25, 0x1, RZ ;  /* 0x0000000119197819 */ /* 0x000fca00000006ff */
[----:B------:R1:W-:Y:S04]  /*0570*/  STG.E desc[UR6][R16.64], R25 ;  /* 0x0000001910007986 */ /* 0x0003e8000c101906 */
[----:B------:R2:W-:Y:S04]  /*0580*/  STG.E desc[UR6][R18.64], RZ ;  /* 0x000000ff12007986 */ /* 0x0005e8000c101906 */
[----:B------:R-:W3:Y:S01]  /*0590*/  LDG.E R0, desc[UR6][R16.64] ;  /* 0x0000000610007981 */ /* 0x000ee2000c1e1900 */
[----:B------:R-:W4:Y:S01]  /*05a0*/  LDC.64 R20, c[0x0][0x390] ;  /* 0x0000e400ff147b82 */ /* 0x000f220000000a00 */
[----:B------:R-:W-:Y:S01]  /*05b0*/  VOTEU.ANY UR4, UPT, PT ;  /* 0x0000000000047886 */ /* 0x000fe200038e0100 */
[----:B------:R-:W0:Y:S01]  /*05c0*/  S2R R6, SR_LANEID ;  /* 0x0000000000067919 */ /* 0x000e220000000000 */
[----:B------:R-:W-:-:S02]  /*05d0*/  UFLO.U32 UR5, UR4 ;  /* 0x00000004000572bd */ /* 0x000fc400080e0000 */
[----:B------:R-:W-:-:S03]  /*05e0*/  UPOPC UR4, UR4 ;  /* 0x00000004000472bf */ /* 0x000fc60008000000 */
[----:B------:R-:W2:Y:S03]  /*05f0*/  LDC.64 R22, c[0x0][0x398] ;  /* 0x0000e600ff167b82 */ /* 0x000ea60000000a00 */
[----:B------:R-:W-:Y:S02]  /*0600*/  IADD3 R27, PT, PT, RZ, -UR4, RZ ;  /* 0x80000004ff1b7c10 */ /* 0x000fe4000fffe0ff */
[----:B0-----:R-:W-:-:S03]  /*0610*/  ISETP.EQ.U32.AND P0, PT, R6, UR5, PT ;  /* 0x0000000506007c0c */ /* 0x001fc6000bf02070 */
[----:B---3--:R-:W1:Y:S02]  /*0620*/  REDUX.SUM UR9, R0 ;  /* 0x00000000000973c4 */ /* 0x008e64000000c000 */
[----:B-1----:R-:W-:-:S08]  /*0630*/  IMAD.U32 R25, RZ, RZ, UR9 ;  /* 0x00000009ff197e24 */ /* 0x002fd0000f8e00ff */
[----:B----4-:R1:W-:Y:S04]  /*0640*/  @P0 REDG.E.ADD.STRONG.GPU desc[UR6][R20.64], R25 ;  /* 0x000000191400098e */ /* 0x0103e8000c12e106 */
[----:B--2---:R1:W-:Y:S04]  /*0650*/  @P0 REDG.E.ADD.STRONG.GPU desc[UR6][R22.64], R27 ;  /* 0x0000001b1600098e */ /* 0x0043e8000c12e106 */
[----:B------:R1:W5:Y:S02]  /*0660*/  LDG.E R0, desc[UR6][R18.64] ;  /* 0x0000000612007981 */ /* 0x000364000c1e1900 */
.L_x_98:
[----:B0-----:R-:W-:Y:S05]  /*0670*/  BSYNC.RECONVERGENT B0 ;  /* 0x0000000000007941 */ /* 0x001fea0003800200 */
.L_x_97:
[----:B-1----:R-:W2:Y:S01]  /*0680*/  LDG.E R25, desc[UR6][R4.64] ;  /* 0x0000000604197981 */ /* 0x002ea2000c1e1900 */
[----:B------:R-:W-:Y:S01]  /*0690*/  BSSY.RECONVERGENT B0, `(.L_x_99) ;  /* 0x0000016000007945 */ /* 0x000fe20003800200 */
[----:B------:R-:W-:Y:S01]  /*06a0*/  IMAD.WIDE R16, R7, 0x4, R2 ;  /* 0x0000000407107825 */ /* 0x000fe200078e0202 */
[----:B--2--5:R-:W-:-:S04]  /*06b0*/  ISETP.NE.AND P0, PT, R0, R25, PT ;  /* 0x000000190000720c */ /* 0x024fc80003f05270 */
[----:B------:R-:W-:-:S13]  /*06c0*/  ISETP.LT.OR P0, PT, R0, 0x1, P0 ;  /* 0x000000010000780c */ /* 0x000fda0000701670 */
[----:B------:R-:W-:Y:S05]  /*06d0*/  @P0 BRA `(.L_x_100) ;  /* 0x0000000000440947 */ /* 0x000fea0003800000 */
[----:B------:R-:W-:-:S05]  /*06e0*/  IMAD.SHL.U32 R25, R0, 0x2, RZ ;  /* 0x0000000200197824 */ /* 0x000fca00078e00ff */
[----:B------:R0:W-:Y:S04]  /*06f0*/  STG.E desc[UR6][R18.64], R25 ;  /* 0x0000001912007986 */ /* 0x0001e8000c101906 */
[----:B------:R1:W-:Y:S04]  /*0700*/  STG.E desc[UR6][R4.64], RZ ;  /* 0x000000ff04007986 */ /* 0x0003e8000c101906 */
[----:B------:R-:W2:Y:S01]  /*0710*/  LDG.E R0, desc[UR6][R18.64] ;  /* 0x0000000612007981 */ /* 0x000ea2000c1e1900 */
[----:B------:R-:W3:Y:S01]  /*0720*/  LDC.64 R20, c[0x0][0x390] ;  /* 0x0000e400ff147b82 */ /* 0x000ee20000000a00 */
[----:B------:R-:W-:Y:S01]  /*0730*/  VOTEU.ANY UR4, UPT, PT ;  /* 0x0000000000047886 */ /* 0x000fe200038e0100 */
[----:B------:R-:W4:Y:S01]  /*0740*/  S2R R6, SR_LANEID ;  /* 0x0000000000067919 */ /* 0x000f220000000000 */
[----:B------:R-:W-:-:S02]  /*0750*/  UFLO.U32 UR5, UR4 ;  /* 0x00000004000572bd */ /* 0x000fc400080e0000 */
[----:B------:R-:W-:-:S03]  /*0760*/  UPOPC UR4, UR4 ;  /* 0x00000004000472bf */ /* 0x000fc60008000000 */
[----:B------:R-:W0:Y:S03]  /*0770*/  LDC.64 R22, c[0x0][0x398] ;  /* 0x0000e600ff167b82 */ /* 0x000e260000000a00 */
[----:B------:R-:W-:Y:S01]  /*0780*/  IMAD R29, RZ, RZ, -UR4 ;  /* 0x80000004ff1d7e24 */ /* 0x000fe2000f8e02ff */
[----:B----4-:R-:W-:-:S04]  /*0790*/  ISETP.EQ.U32.AND P0, PT, R6, UR5, PT ;  /* 0x0000000506007c0c */ /* 0x010fc8000bf02070 */
[----:B--2---:R-:W2:Y:S02]  /*07a0*/  REDUX.SUM UR9, R0 ;  /* 0x00000000000973c4 */ /* 0x004ea4000000c000 */
[----:B--2---:R-:W-:-:S07]  /*07b0*/  MOV R27, UR9 ;  /* 0x00000009001b7c02 */ /* 0x004fce0008000f00 */
[----:B---3--:R1:W-:Y:S04]  /*07c0*/  @P0 REDG.E.ADD.STRONG.GPU desc[UR6][R20.64], R27 ;  /* 0x0000001b1400098e */ /* 0x0083e8000c12e106 */
[----:B0-----:R1:W-:Y:S04]  /*07d0*/  @P0 REDG.E.ADD.STRONG.GPU desc[UR6][R22.64], R29 ;  /* 0x0000001d1600098e */ /* 0x0013e8000c12e106 */
[----:B------:R1:W5:Y:S02]  /*07e0*/  LDG.E R25, desc[UR6][R4.64] ;  /* 0x0000000604197981 */ /* 0x000364000c1e1900 */
.L_x_100:
[----:B------:R-:W-:Y:S05]  /*07f0*/  BSYNC.RECONVERGENT B0 ;  /* 0x0000000000007941 */ /* 0x000fea0003800200 */
.L_x_99:
[----:B------:R-:W2:Y:S01]  /*0800*/  LDG.E R0, desc[UR6][R16.64] ;  /* 0x0000000610007981 */ /* 0x000ea2000c1e1900 */
[----:B------:R-:W-:Y:S01]  /*0810*/  BSSY.RECONVERGENT B0, `(.L_x_101) ;  /* 0x0000015000007945 */ /* 0x000fe20003800200 */
[----:B--2--5:R-:W-:-:S04]  /*0820*/  ISETP.NE.AND P0, PT, R25, R0, PT ;  /* 0x000000001900720c */ /* 0x024fc80003f05270 */
        /* <DEDUP_REMOVED lines=8> */
[----:B------:R-:W2:Y:S01]  /*08b0*/  S2R R6, SR_LANEID ;  /* 0x0000000000067919 */ /* 0x000ea20000000000 */
[----:B------:R-:W-:-:S02]  /*08c0*/  UFLO.U32 UR5, UR4 ;  /* 0x00000004000572bd */ /* 0x000fc400080e0000 */
[----:B------:R-:W-:-:S03]  /*08d0*/  UPOPC UR4, UR4 ;  /* 0x00000004000472bf */ /* 0x000fc60008000000 */
[----:B-1----:R-:W1:Y:S03]  /*08e0*/  LDC.64 R20, c[0x0][0x398] ;  /* 0x0000e600ff147b82 */ /* 0x002e660000000a00 */
[----:B0-----:R-:W-:Y:S02]  /*08f0*/  IADD3 R25, PT, PT, RZ, -UR4, RZ ;  /* 0x80000004ff197c10 */ /* 0x001fe4000fffe0ff */
[----:B--2---:R-:W-:-:S03]  /*0900*/  ISETP.EQ.U32.AND P0, PT, R6, UR5, PT ;  /* 0x0000000506007c0c */ /* 0x004fc6000bf02070 */
[----:B---3--:R-:W0:Y:S02]  /*0910*/  REDUX.SUM UR9, R0 ;  /* 0x00000000000973c4 */ /* 0x008e24000000c000 */
[----:B0-----:R-:W-:-:S08]  /*0920*/  IMAD.U32 R23, RZ, RZ, UR9 ;  /* 0x00000009ff177e24 */ /* 0x001fd0000f8e00ff */
[----:B----4-:R0:W-:Y:S04]  /*0930*/  @P0 REDG.E.ADD.STRONG.GPU desc[UR6][R18.64], R23 ;  /* 0x000000171200098e */ /* 0x0101e8000c12e106 */
[----:B-1----:R0:W-:Y:S04]  /*0940*/  @P0 REDG.E.ADD.STRONG.GPU desc[UR6][R20.64], R25 ;  /* 0x000000191400098e */ /* 0x0021e8000c12e106 */
[----:B------:R0:W5:Y:S02]  /*0950*/  LDG.E R0, desc[UR6][R16.64] ;  /* 0x0000000610007981 */ /* 0x000164000c1e1900 */
.L_x_102:
[----:B------:R-:W-:Y:S05]  /*0960*/  BSYNC.RECONVERGENT B0 ;  /* 0x0000000000007941 */ /* 0x000fea0003800200 */
.L_x_101:
[----:B-----5:R-:W-:Y:S01]  /*0970*/  ISETP.GE.AND P0, PT, R0, 0x1, PT ;  /* 0x000000010000780c */ /* 0x020fe20003f06270 */
[----:B------:R-:W-:-:S12]  /*0980*/  BSSY.RECONVERGENT B0, `(.L_x_103) ;  /* 0x0000015000007945 */ /* 0x000fd80003800200 */
[----:B------:R-:W-:Y:S05]  /*0990*/  @!P0 BRA `(.L_x_104) ;  /* 0x00000000004c8947 */ /* 0x000fea0003800000 */
[----:B01----:R-:W-:-:S05]  /*09a0*/  IMAD.WIDE R22, R9, 0x4, R2 ;  /* 0x0000000409167825 */ /* 0x003fca00078e0202 */
        /* <DEDUP_REMOVED lines=13> */
[----:B------:R-:W-:Y:S01]  /*0a80*/  IMAD R27, RZ, RZ, -UR4 ;  /* 0x80000004ff1b7e24 */ /* 0x000fe2000f8e02ff */
[----:B--2---:R-:W-:Y:S02]  /*0a90*/  MOV R25, UR9 ;  /* 0x0000000900197c02 */ /* 0x004fe40008000f00 */
[----:B0-----:R-:W-:-:S13]  /*0aa0*/  ISETP.EQ.U32.AND P0, PT, R6, UR5, PT ;  /* 0x0000000506007c0c */ /* 0x001fda000bf02070 */
[----:B-1----:R3:W-:Y:S04]  /*0ab0*/  @P0 REDG.E.ADD.STRONG.GPU desc[UR6][R4.64], R25 ;  /* 0x000000190400098e */ /* 0x0027e8000c12e106 */
[----:B----4-:R3:W-:Y:S02]  /*0ac0*/  @P0 REDG.E.ADD.STRONG.GPU desc[UR6][R18.64], R27 ;  /* 0x0000001b1200098e */ /* 0x0107e4000c12e106 */
.L_x_104:
[----:B------:R-:W-:Y:S05]  /*0ad0*/  BSYNC.RECONVERGENT B0 ;  /* 0x0000000000007941 */ /* 0x000fea0003800200 */
.L_x_103:
[C---:B------:R-:W-:Y:S02]  /*0ae0*/  ISETP.GT.AND P0, PT, R14.reuse, 0x5, PT ;  /* 0x000000050e00780c */ /* 0x040fe40003f04270 */
[----:B------:R-:W-:Y:S02]  /*0af0*/  IADD3 R0, PT, PT, RZ, -UR8, RZ ;  /* 0x80000008ff007c10 */ /* 0x000fe4000fffe0ff */
[----:B------:R-:W-:Y:S02]  /*0b00*/  IADD3 R14, PT, PT, R14, -0x4, RZ ;  /* 0xfffffffc0e0e7810 */ /* 0x000fe40007ffe0ff */
[C---:B------:R-:W-:Y:S01]  /*0b10*/  LEA R9, R0.reuse, R9, 0x2 ;  /* 0x0000000900097211 */ /* 0x040fe200078e10ff */
[C---:B------:R-:W-:Y:S01]  /*0b20*/  IMAD R7, R0.reuse, 0x4, R7 ;  /* 0x0000000400077824 */ /* 0x040fe200078e0207 */
[C---:B------:R-:W-:Y:S01]  /*0b30*/  LEA R13, R0.reuse, R13, 0x2 ;  /* 0x0000000d000d7211 */ /* 0x040fe200078e10ff */
[C---:B------:R-:W-:Y:S02]  /*0b40*/  IMAD R11, R0.reuse, 0x4, R11 ;  /* 0x00000004000b7824 */ /* 0x040fe400078e020b */
[----:B------:R-:W-:-:S02]  /*0b50*/  IMAD R15, R0, 0x4, R15 ;  /* 0x00000004000f7824 */ /* 0x000fc400078e020f */
[----:B------:R-:W-:Y:S05]  /*0b60*/  @P0 BRA `(.L_x_105) ;  /* 0xfffffff800580947 */ /* 0x000fea000383ffff */
[----:B------:R-:W-:Y:S05]  /*0b70*/  EXIT ;  /* 0x000000000000794d */ /* 0x000fea0003800000 */
.L_x_106:
        /* <DEDUP_REMOVED lines=16> */
.L_x_124:


//--------------------- .text._Z15computeMatrixUpiiPiS_S_S_ --------------------------
	.section	.text._Z15computeMatrixUpiiPiS_S_S_,"ax",@progbits
	.align	128
        .global         _Z15computeMatrixUpiiPiS_S_S_
        .type           _Z15computeMatrixUpiiPiS_S_S_,@function
        .size           _Z15computeMatrixUpiiPiS_S_S_,(.L_x_125 - _Z15computeMatrixUpiiPiS_S_S_)
        .other          _Z15computeMatrixUpiiPiS_S_S_,@"STO_CUDA_ENTRY STV_DEFAULT"
_Z15computeMatrixUpiiPiS_S_S_:
.text._Z15computeMatrixUpiiPiS_S_S_:
[----:B------:R-:W-:Y:S01]  /*0000*/  LDC R1, c[0x0][0x37c] ;  /* 0x0000df00ff017b82 */ /* 0x000fe20000000800 */
[----:B------:R-:W0:Y:S01]  /*0010*/  S2R R0, SR_CTAID.X ;  /* 0x0000000000007919 */ /* 0x000e220000002500 */
[----:B------:R-:W1:Y:S01]  /*0020*/  LDCU UR4, c[0x0][0x384] ;  /* 0x00007080ff0477ac */ /* 0x000e620008000800 */
[----:B------:R-:W0:Y:S02]  /*0030*/  S2R R3, SR_TID.X ;  /* 0x0000000000037919 */ /* 0x000e240000002100 */
[----:B0-----:R-:W-:-:S05]  /*0040*/  IMAD R6, R0, 0x2, R3 ;  /* 0x0000000200067824 */ /* 0x001fca00078e0203 */
[----:B-1----:R-:W-:-:S13]  /*0050*/  ISETP.GE.AND P0, PT, R6, UR4, PT ;  /* 0x0000000406007c0c */ /* 0x002fda000bf06270 */
[----:B------:R-:W-:Y:S05]  /*0060*/  @P0 EXIT ;  /* 0x000000000000094d */ /* 0x000fea0003800000 */
[----:B------:R-:W0:Y:S02]  /*0070*/  LDCU UR4, c[0x0][0x380] ;  /* 0x00007000ff0477ac */ /* 0x000e240008000800 */
[----:B0-----:R-:W-:-:S05]  /*0080*/  IMAD.U32 R12, RZ, RZ, UR4 ;  /* 0x00000004ff0c7e24 */ /* 0x001fca000f8e00ff */
[----:B------:R-:W-:-:S13]  /*0090*/  ISETP.GE.AND P0, PT, R12, 0x2, PT ;  /* 0x000000020c00780c */ /* 0x000fda0003f06270 */
[----:B------:R-:W-:Y:S05]  /*00a0*/  @!P0 EXIT ;  /* 0x000000000000894d */ /* 0x000fea0003800000 */
[C---:B------:R-:W-:Y:S01]  /*00b0*/  IADD3 R2, PT, PT, R12.reuse, -0x2, RZ ;  /* 0xfffffffe0c027810 */ /* 0x040fe20007ffe0ff */
[----:B------:R-:W-:Y:S01]  /*00c0*/  VIADD R7, R12, 0xffffffff ;  /* 0xffffffff0c077836 */ /* 0x000fe20000000000 */
[----:B------:R-:W0:Y:S02]  /*00d0*/  LDCU.64 UR6, c[0x0][0x358] ;  /* 0x00006b00ff0677ac */ /* 0x000e240008000a00 */
[----:B------:R-:W-:Y:S01]  /*00e0*/  ISETP.GE.U32.AND P0, PT, R2, 0x3, PT ;  /* 0x000000030200780c */ /* 0x000fe20003f06070 */
[----:B------:R-:W-:Y:S01]  /*00f0*/  IMAD.MOV.U32 R2, RZ, RZ, RZ ;  /* 0x000000ffff027224 */ /* 0x000fe200078e00ff */
[----:B------:R-:W-:-:S11]  /*0100*/  LOP3.LUT R4, R7, 0x3, RZ, 0xc0, !PT ;  /* 0x0000000307047812 */ /* 0x000fd600078ec0ff */
[----:B------:R-:W-:Y:S05]  /*0110*/  @!P0 BRA `(.L_x_107) ;  /* 0x0000000400c88947 */ /* 0x000fea0003800000 */
[----:B------:R-:W1:Y:S01]  /*0120*/  LDC R5, c[0x0][0x380] ;  /* 0x0000e000ff057b82 */ /* 0x000e620000000800 */
[C---:B------:R-:W-:Y:S01]  /*0130*/  IMAD R9, R12.reuse, 0x3, R3 ;  /* 0x000000030c097824 */ /* 0x040fe200078e0203 */
[----:B------:R-:W-:Y:S01]  /*0140*/  LEA R11, R12, R3, 0x2 ;  /* 0x000000030c0b7211 */ /* 0x000fe200078e10ff */
[----:B------:R-:W-:Y:S01]  /*0150*/  IMAD.IADD R23, R3, 0x1, R12 ;  /* 0x0000000103177824 */ /* 0x000fe200078e020c */
[----:B------:R-:W-:Y:S01]  /*0160*/  LOP3.LUT R2, R7, 0xfffffffc, RZ, 0xc0, !PT ;  /* 0xfffffffc07027812 */ /* 0x000fe200078ec0ff */
[C---:B------:R-:W-:Y:S01]  /*0170*/  IMAD R7, R0.reuse, 0x2, R9 ;  /* 0x0000000200077824 */ /* 0x040fe200078e0209 */
[----:B------:R-:W-:Y:S01]  /*0180*/  LEA R8, R0, R11, 0x1 ;  /* 0x0000000b00087211 */ /* 0x000fe200078e08ff */
[----:B------:R-:W-:Y:S01]  /*0190*/  IMAD R9, R12, 0x2, R6 ;  /* 0x000000020c097824 */ /* 0x000fe200078e0206 */
[----:B------:R-:W2:Y:S01]  /*01a0*/  LDC.64 R14, c[0x0][0x388] ;  /* 0x0000e200ff0e7b82 */ /* 0x000ea20000000a00 */
[----:B------:R-:W-:Y:S01]  /*01b0*/  IMAD R23, R0, 0x2, R23 ;  /* 0x0000000200177824 */ /* 0x000fe200078e0217 */
[----:B------:R-:W-:-:S07]  /*01c0*/  IADD3 R22, PT, PT, -R2, RZ, RZ ;  /* 0x000000ff02167210 */ /* 0x000fce0007ffe1ff */
.L_x_116:
[----:B--2---:R-:W-:-:S04]  /*01d0*/  IMAD.WIDE.U32 R16, R6, 0x4, R14 ;  /* 0x0000000406107825 */ /* 0x004fc800078e000e */
[--C-:B------:R-:W-:Y:S01]  /*01e0*/  IMAD.WIDE.U32 R12, R23, 0x4, R14.reuse ;  /* 0x00000004170c7825 */ /* 0x100fe200078e000e */
[----:B0-----:R-:W2:Y:S04]  /*01f0*/  LDG.E R25, desc[UR6][R16.64] ;  /* 0x0000000610197981 */ /* 0x001ea8000c1e1900 */
[----:B------:R-:W2:Y:S01]  /*0200*/  LDG.E R24, desc[UR6][R12.64] ;  /* 0x000000060c187981 */ /* 0x000ea2000c1e1900 */
[----:B------:R-:W-:Y:S01]  /*0210*/  BSSY.RECONVERGENT B0, `(.L_x_108) ;  /* 0x0000015000007945 */ /* 0x000fe20003800200 */
[----:B------:R-:W-:Y:S01]  /*0220*/  IMAD.WIDE.U32 R10, R9, 0x4, R14 ;  /* 0x00000004090a7825 */ /* 0x000fe200078e000e */
[----:B--2---:R-:W-:-:S04]  /*0230*/  ISETP.NE.AND P0, PT, R25, R24, PT ;  /* 0x000000181900720c */ /* 0x004fc80003f05270 */
[----:B------:R-:W-:-:S13]  /*0240*/  ISETP.LT.OR P0, PT, R25, 0x1, P0 ;  /* 0x000000011900780c */ /* 0x000fda0000701670 */
[----:B------:R-:W-:Y:S05]  /*0250*/  @P0 BRA `(.L_x_109) ;  /* 0x0000000000400947 */ /* 0x000fea0003800000 */
[----:B------:R-:W0:Y:S01]  /*0260*/  S2R R24, SR_LANEID ;  /* 0x0000000000187919 */ /* 0x000e220000000000 */
[----:B------:R-:W-:Y:S01]  /*0270*/  IMAD.SHL.U32 R25, R25, 0x2, RZ ;  /* 0x0000000219197824 */ /* 0x000fe200078e00ff */
[----:B------:R-:W2:Y:S01]  /*0280*/  LDC.64 R18, c[0x0][0x390] ;  /* 0x0000e400ff127b82 */ /* 0x000ea20000000a00 */
[----:B------:R-:W-:-:S07]  /*0290*/  VOTEU.ANY UR4, UPT, PT ;  /* 0x0000000000047886 */ /* 0x000fce00038e0100 */
[----:B------:R-:W3:Y:S01]  /*02a0*/  REDUX.SUM UR8, R25 ;  /* 0x00000000190873c4 */ /* 0x000ee2000000c000 */
[----:B------:R-:W-:Y:S01]  /*02b0*/  UFLO.U32 UR5, UR4 ;  /* 0x00000004000572bd */ /* 0x000fe200080e0000 */
[----:B------:R4:W-:Y:S01]  /*02c0*/  STG.E desc[UR6][R16.64], R25 ;  /* 0x0000001910007986 */ /* 0x0009e2000c101906 */
[----:B------:R-:W-:-:S05]  /*02d0*/  UPOPC UR4, UR4 ;  /* 0x00000004000472bf */ /* 0x000fca0008000000 */
[----:B------:R-:W1:Y:S01]  /*02e0*/  LDC.64 R20, c[0x0][0x398] ;  /* 0x0000e600ff147b82 */ /* 0x000e620000000a00 */
[----:B------:R4:W-:Y:S01]  /*02f0*/  STG.E desc[UR6][R12.64], RZ ;  /* 0x000000ff0c007986 */ /* 0x0009e2000c101906 */
[----:B------:R-:W-:Y:S01]  /*0300*/  IADD3 R29, PT, PT, RZ, -UR4, RZ ;  /* 0x80000004ff1d7c10 */ /* 0x000fe2000fffe0ff */
[----:B---3--:R-:W-:Y:S01]  /*0310*/  IMAD.U32 R27, RZ, RZ, UR8 ;  /* 0x00000008ff1b7e24 */ /* 0x008fe2000f8e00ff */
[----:B0-----:R-:W-:-:S13]  /*0320*/  ISETP.EQ.U32.AND P0, PT, R24, UR5, PT ;  /* 0x0000000518007c0c */ /* 0x001fda000bf02070 */
[----:B--2---:R4:W-:Y:S04]  /*0330*/  @P0 REDG.E.ADD.STRONG.GPU desc[UR6][R18.64], R27 ;  /* 0x0000001b1200098e */ /* 0x0049e8000c12e106 */
[----:B-1----:R4:W-:Y:S04]  /*0340*/  @P0 REDG.E.ADD.STRONG.GPU desc[UR6][R20.64], R29 ;  /* 0x0000001d1400098e */ /* 0x0029e8000c12e106 */
[----:B------:R4:W5:Y:S02]  /*0350*/  LDG.E R24, desc[UR6][R12.64] ;  /* 0x000000060c187981 */ /* 0x000964000c1e1900 */
.L_x_109:
[----:B------:R-:W-:Y:S05]  /*0360*/  BSYNC.RECONVERGENT B0 ;  /* 0x0000000000007941 */ /* 0x000fea0003800200 */
.L_x_108:
[----:B----4-:R-:W2:Y:S01]  /*0370*/  LDG.E R25, desc[UR6][R10.64] ;  /* 0x000000060a197981 */ /* 0x010ea2000c1e1900 */
[----:B------:R-:W-:Y:S01]  /*0380*/  BSSY.RECONVERGENT B0, `(.L_x_110) ;  /* 0x0000015000007945 */ /* 0x000fe20003800200 */
[----:B------:R-:W-:Y:S01]  /*0390*/  IMAD.WIDE.U32 R16, R7, 0x4, R14 ;  /* 0x0000000407107825 */ /* 0x000fe200078e000e */
[----:B--2--5:R-:W-:-:S04]  /*03a0*/  ISETP.NE.AND P0, PT, R24, R25, PT ;  /* 0x000000191800720c */ /* 0x024fc80003f05270 */
        /* <DEDUP_REMOVED lines=18> */
.L_x_111:
[----:B------:R-:W-:Y:S05]  /*04d0*/  BSYNC.RECONVERGENT B0 ;  /* 0x0000000000007941 */ /* 0x000fea0003800200 */
.L_x_110:
[----:B----4-:R-:W2:Y:S01]  /*04e0*/  LDG.E R20, desc[UR6][R16.64] ;  /* 0x0000000610147981 */ /* 0x010ea2000c1e1900 */
[----:B------:R-:W-:Y:S01]  /*04f0*/  BSSY.RECONVERGENT B0, `(.L_x_112) ;  /* 0x0000014000007945 */ /* 0x000fe20003800200 */
        /* <DEDUP_REMOVED lines=19> */
.L_x_113:
[----:B------:R-:W-:Y:S05]  /*0630*/  BSYNC.RECONVERGENT B0 ;  /* 0x0000000000007941 */ /* 0x000fea0003800200 */
.L_x_112:
[----:B-----5:R-:W-:Y:S01]  /*0640*/  ISETP.GE.AND P0, PT, R20, 0x1, PT ;  /* 0x000000011400780c */ /* 0x020fe20003f06270 */
[----:B------:R-:W-:-:S12]  /*0650*/  BSSY.RECONVERGENT B0, `(.L_x_114) ;  /* 0x0000015000007945 */ /* 0x000fd80003800200 */
[----:B------:R-:W-:Y:S05]  /*0660*/  @!P0 BRA `(.L_x_115) ;  /* 0x00000000004c8947 */ /* 0x000fea0003800000 */
[----:B----4-:R-:W-:-:S05]  /*0670*/  IMAD.WIDE.U32 R18, R8, 0x4, R14 ;  /* 0x0000000408127825 */ /* 0x010fca00078e000e */
[----:B------:R-:W2:Y:S02]  /*0680*/  LDG.E R11, desc[UR6][R18.64] ;  /* 0x00000006120b7981 */ /* 0x000ea4000c1e1900 */
[----:B--2---:R-:W-:-:S13]  /*0690*/  ISETP.NE.AND P0, PT, R20, R11, PT ;  /* 0x0000000b1400720c */ /* 0x004fda0003f05270 */
        /* <DEDUP_REMOVED lines=9> */
[----:B------:R-:W5:Y:S01]  /*0730*/  LDC.64 R10, c[0x0][0x398] ;  /* 0x0000e600ff0a7b82 */ /* 0x000f620000000a00 */
[----:B------:R4:W-:Y:S01]  /*0740*/  STG.E desc[UR6][R18.64], RZ ;  /* 0x000000ff12007986 */ /* 0x0009e2000c101906 */
[----:B------:R-:W-:Y:S01]  /*0750*/  IADD3 R27, PT, PT, RZ, -UR4, RZ ;  /* 0x80000004ff1b7c10 */ /* 0x000fe2000fffe0ff */
[----:B---3--:R-:W-:Y:S01]  /*0760*/  IMAD.U32 R25, RZ, RZ, UR8 ;  /* 0x00000008ff197e24 */ /* 0x008fe2000f8e00ff */
[----:B0-----:R-:W-:-:S13]  /*0770*/  ISETP.EQ.U32.AND P0, PT, R24, UR5, PT ;  /* 0x0000000518007c0c */ /* 0x001fda000bf02070 */
[----:B--2---:R4:W-:Y:S04]  /*0780*/  @P0 REDG.E.ADD.STRONG.GPU desc[UR6][R12.64], R25 ;  /* 0x000000190c00098e */ /* 0x0049e8000c12e106 */
[----:B-----5:R4:W-:Y:S02]  /*0790*/  @P0 REDG.E.ADD.STRONG.GPU desc[UR6][R10.64], R27 ;  /* 0x0000001b0a00098e */ /* 0x0209e4000c12e106 */
.L_x_115:
[----:B------:R-:W-:Y:S05]  /*07a0*/  BSYNC.RECONVERGENT B0 ;  /* 0x0000000000007941 */ /* 0x000fea0003800200 */
.L_x_114:
[----:B------:R-:W-:Y:S02]  /*07b0*/  VIADD R22, R22, 0x4 ;  /* 0x0000000416167836 */ /* 0x000fe40000000000 */
[----:B-1--4-:R-:W-:-:S03]  /*07c0*/  IMAD.MOV.U32 R12, RZ, RZ, R5 ;  /* 0x000000ffff0c7224 */ /* 0x012fc600078e0005 */
[----:B------:R-:W-:Y:S01]  /*07d0*/  ISETP.NE.AND P0, PT, R22, RZ, PT ;  /* 0x000000ff1600720c */ /* 0x000fe20003f05270 */
[C---:B------:R-:W-:Y:S01]  /*07e0*/  IMAD R8, R12.reuse, 0x4, R8 ;  /* 0x000000040c087824 */ /* 0x040fe200078e0208 */
[C---:B------:R-:W-:Y:S01]  /*07f0*/  LEA R7, R12.reuse, R7, 0x2 ;  /* 0x000000070c077211 */ /* 0x040fe200078e10ff */
[C---:B------:R-:W-:Y:S01]  /*0800*/  IMAD R9, R12.reuse, 0x4, R9 ;  /* 0x000000040c097824 */ /* 0x040fe200078e0209 */
[C---:B------:R-:W-:Y:S01]  /*0810*/  LEA R23, R12.reuse, R23, 0x2 ;  /* 0x000000170c177211 */ /* 0x040fe200078e10ff */
[----:B------:R-:W-:-:S08]  /*0820*/  IMAD R6, R12, 0x4, R6 ;  /* 0x000000040c067824 */ /* 0x000fd000078e0206 */
[----:B------:R-:W-:Y:S05]  /*0830*/  @P0 BRA `(.L_x_116) ;  /* 0xfffffff800640947 */ /* 0x000fea000383ffff */
.L_x_107:
[----:B------:R-:W-:-:S13]  /*0840*/  ISETP.NE.AND P0, PT, R4, RZ, PT ;  /* 0x000000ff0400720c */ /* 0x000fda0003f05270 */
[----:B0-----:R-:W-:Y:S05]  /*0850*/  @!P0 EXIT ;  /* 0x000000000000894d */ /* 0x001fea0003800000 */
[----:B------:R-:W0:Y:S01]  /*0860*/  LDC.64 R8, c[0x0][0x388] ;  /* 0x0000e200ff087b82 */ /* 0x000e220000000a00 */
[CC--:B------:R-:W-:Y:S02]  /*0870*/  IMAD R10, R2.reuse, R12.reuse, R12 ;  /* 0x0000000c020a7224 */ /* 0x0c0fe400078e020c */
[----:B------:R-:W-:Y:S02]  /*0880*/  IMAD R11, R2, R12, R3 ;  /* 0x0000000c020b7224 */ /* 0x000fe400078e0203 */
[----:B------:R-:W-:Y:S01]  /*0890*/  IMAD.MOV R4, RZ, RZ, -R4 ;  /* 0x000000ffff047224 */ /* 0x000fe200078e0a04 */
[----:B------:R-:W-:Y:S01]  /*08a0*/  IADD3 R3, PT, PT, R10, R3, RZ ;  /* 0x000000030a037210 */ /* 0x000fe20007ffe0ff */
[C---:B------:R-:W-:Y:S01]  /*08b0*/  IMAD R11, R0.reuse, 0x2, R11 ;  /* 0x00000002000b7824 */ /* 0x040fe200078e020b */
[----:B------:R-:W1:Y:S02]  /*08c0*/  LDC R5, c[0x0][0x380] ;  /* 0x0000e000ff057b82 */ /* 0x000e640000000800 */
[----:B------:R-:W-:-:S06]  /*08d0*/  LEA R0, R0, R3, 0x1 ;  /* 0x0000000300007211 */ /* 0x000fcc00078e08ff */
[----:B------:R-:W2:Y:S01]  /*08e0*/  LDC.64 R6, c[0x0][0x388] ;  /* 0x0000e200ff067b82 */ /* 0x000ea20000000a00 */
[----:B0-----:R-:W-:-:S07]  /*08f0*/  IMAD.WIDE.U32 R2, R11, 0x4, R8 ;  /* 0x000000040b027825 */ /* 0x001fce00078e0008 */
.L_x_119:
[----:B------:R-:W3:Y:S01]  /*0900*/  LDG.E R13, desc[UR6][R2.64] ;  /* 0x00000006020d7981 */ /* 0x000ee2000c1e1900 */
[----:B------:R-:W-:Y:S01]  /*0910*/  IADD3 R4, PT, PT, R4, 0x1, RZ ;  /* 0x0000000104047810 */ /* 0x000fe20007ffe0ff */
[----:B------:R-:W-:Y:S03]  /*0920*/  BSSY.RECONVERGENT B0, `(.L_x_117) ;  /* 0x0000017000007945 */ /* 0x000fe60003800200 */
[----:B------:R-:W-:Y:S02]  /*0930*/  ISETP.NE.AND P0, PT, R4, RZ, PT ;  /* 0x000000ff0400720c */ /* 0x000fe40003f05270 */
[----:B---3--:R-:W-:-:S13]  /*0940*/  ISETP.GE.AND P1, PT, R13, 0x1, PT ;  /* 0x000000010d00780c */ /* 0x008fda0003f26270 */
[----:B------:R-:W-:Y:S05]  /*0950*/  @!P1 BRA `(.L_x_118) ;  /* 0x00000000004c9947 */ /* 0x000fea0003800000 */
[----:B--2---:R-:W-:-:S05]  /*0960*/  IMAD.WIDE.U32 R18, R0, 0x4, R6 ;  /* 0x0000000400127825 */ /* 0x004fca00078e0006 */
        /* <DEDUP_REMOVED lines=13> */
[----:B------:R-:W-:Y:S01]  /*0a40*/  IMAD R17, RZ, RZ, -UR4 ;  /* 0x80000004ff117e24 */ /* 0x000fe2000f8e02ff */
[----:B---3--:R-:W-:Y:S02]  /*0a50*/  MOV R15, UR8 ;  /* 0x00000008000f7c02 */ /* 0x008fe40008000f00 */
[----:B0-----:R-:W-:-:S13]  /*0a60*/  ISETP.EQ.U32.AND P1, PT, R12, UR5, PT ;  /* 0x000000050c007c0c */ /* 0x001fda000bf22070 */
[----:B--2---:R4:W-:Y:S04]  /*0a70*/  @P1 REDG.E.ADD.STRONG.GPU desc[UR6][R8.64], R15 ;  /* 0x0000000f0800198e */ /* 0x0049e8000c12e106 */
[----:B-----5:R4:W-:Y:S02]  /*0a80*/  @P1 REDG.E.ADD.STRONG.GPU desc[UR6][R10.64], R17 ;  /* 0x000000110a00198e */ /* 0x0209e4000c12e106 */
.L_x_118:
[----:B------:R-:W-:Y:S05]  /*0a90*/  BSYNC.RECONVERGENT B0 ;  /* 0x0000000000007941 */ /* 0x000fea0003800200 */
.L_x_117:
[----:B-1----:R-:W-:Y:S01]  /*0aa0*/  IADD3 R0, PT, PT, R0, R5, RZ ;  /* 0x0000000500007210 */ /* 0x002fe20007ffe0ff */
[----:B----4-:R-:W-:Y:S01]  /*0ab0*/  IMAD.WIDE.U32 R2, R5, 0x4, R2 ;  /* 0x0000000405027825 */ /* 0x010fe200078e0002 */
[----:B------:R-:W-:Y:S06]  /*0ac0*/  @P0 BRA `(.L_x_119) ;  /* 0xfffffffc008c0947 */ /* 0x000fec000383ffff */
[----:B------:R-:W-:Y:S05]  /*0ad0*/  EXIT ;  /* 0x000000000000794d */ /* 0x000fea0003800000 */
.L_x_120:
        /* <DEDUP_REMOVED lines=10> */
.L_x_125:


//--------------------- .nv.shared.reserved.0     --------------------------
	.section	.nv.shared.reserved.0,"aw",@nobits
	.weak		__nv_reservedSMEM_offset_0_alias
	.size		__nv_reservedSMEM_offset_0_alias, 0, 64
	.other		__nv_reservedSMEM_offset_0_alias,@"STO_CUDA_RESERVED_SHARED STV_DEFAULT"
__nv_reservedSMEM_offset_0_alias:
	.zero		0
	.zero		64


//--------------------- .nv.constant0._Z9fillSpacePicii --------------------------
	.section	.nv.constant0._Z9fillSpacePicii,"a",@progbits
	.sectionflags	@""
	.align	4
.nv.constant0._Z9fillSpacePicii:
	.zero		916


//--------------------- .nv.constant0._Z18computeMatrixRightiiPiS_S_S_ --------------------------
	.section	.nv.constant0._Z18computeMatrixRightiiPiS_S_S_,"a",@progbits
	.sectionflags	@""
	.align	4
.nv.constant0._Z18computeMatrixRightiiPiS_S_S_:
	.zero		936


//--------------------- .nv.constant0._Z17computeMatrixLeftiiPiS_S_S_ --------------------------
	.section	.nv.constant0._Z17computeMatrixLeftiiPiS_S_S_,"a",@progbits
	.sectionflags	@""
	.align	4
.nv.constant0._Z17computeMatrixLeftiiPiS_S_S_:
	.zero		936


//--------------------- .nv.constant0._Z17computeMatrixDowniiPiS_S_S_ --------------------------
	.section	.nv.constant0._Z17computeMatrixDowniiPiS_S_S_,"a",@progbits
	.sectionflags	@""
	.align	4
.nv.constant0._Z17computeMatrixDowniiPiS_S_S_:
	.zero		936


//--------------------- .nv.constant0._Z15computeMatrixUpiiPiS_S_S_ --------------------------
	.section	.nv.constant0._Z15computeMatrixUpiiPiS_S_S_,"a",@progbits
	.sectionflags	@""
	.align	4
.nv.constant0._Z15computeMatrixUpiiPiS_S_S_:
	.zero		936


//--------------------- SYMBOLS --------------------------

	.type		.nv.reservedSmem.offset0,@object
	.size		.nv.reservedSmem.offset0,0x4
